	.target	sm_90a

	.elftype	@"ET_EXEC"


//--------------------- .note.nv.tkinfo           --------------------------
	.section	.note.nv.tkinfo,"",@"SHT_NOTE"
	.sectionflags	@"SHF_NOTE_NV_TKINFO"
	.tkinfo
        /*0018*/ 	.word	0x00000002
        /*0030*/ 	.string	""
        /*0030*/ 	.string	"ptxas"
        /*0030*/ 	.string	"Cuda compilation tools, release 13.0, V13.0.88"
        /*0030*/ 	.string	"Build cuda_13.0.r13.0/compiler.36424714_0"
        /*0030*/ 	.string	"-v  -suppress-debug-info  -lineinfo  -arch sm_90a "



//--------------------- .note.nv.cuinfo           --------------------------
	.section	.note.nv.cuinfo,"",@"SHT_NOTE"
	.sectionflags	@"SHF_NOTE_NV_CUINFO"
        /*0018*/ 	.short	0x0002
        /*001a*/ 	.short	0x005a
        /*001c*/ 	.short	0x0082
	.zero		2


//--------------------- .nv.info                  --------------------------
	.section	.nv.info,"",@"SHT_CUDA_INFO"
	.align	4


	//----- nvinfo : EIATTR_REGCOUNT
	.align		4
        /*0000*/ 	.byte	0x04, 0x2f
        /*0002*/ 	.short	(.L_2 - .L_1)
	.align		4
.L_1:
        /*0004*/ 	.word	index@(attn_fwd)
        /*0008*/ 	.word	0x00000036


	//----- nvinfo : EIATTR_FRAME_SIZE
	.align		4
.L_2:
        /*000c*/ 	.byte	0x04, 0x11
        /*000e*/ 	.short	(.L_4 - .L_3)
	.align		4
.L_3:
        /*0010*/ 	.word	index@(attn_fwd)
        /*0014*/ 	.word	0x00000000


	//----- nvinfo : EIATTR_MIN_STACK_SIZE
	.align		4
.L_4:
        /*0018*/ 	.byte	0x04, 0x12
        /*001a*/ 	.short	(.L_6 - .L_5)
	.align		4
.L_5:
        /*001c*/ 	.word	index@(attn_fwd)
        /*0020*/ 	.word	0x00000000
.L_6:


//--------------------- .nv.compat                --------------------------
	.section	.nv.compat,"",@"SHT_CUDA_COMPAT_INFO"
	.align	4
        /*0000*/ 	.byte	0x02, 0x09, 0x01, 0x00, 0x02, 0x02, 0x01, 0x00, 0x02, 0x05, 0x05, 0x00, 0x03, 0x07, 0x01, 0x01
        /*0010*/ 	.byte	0x02, 0x03, 0x00, 0x00, 0x02, 0x06, 0x01, 0x00, 0x04, 0x0b, 0x08, 0x00, 0x00, 0x00, 0x00, 0x00
        /*0020*/ 	.byte	0x00, 0x00, 0x00, 0x00


//--------------------- .nv.info.attn_fwd         --------------------------
	.section	.nv.info.attn_fwd,"",@"SHT_CUDA_INFO"
	.sectionflags	@""
	.align	4


	//----- nvinfo : EIATTR_CUDA_API_VERSION
	.align		4
        /*0000*/ 	.byte	0x04, 0x37
        /*0002*/ 	.short	(.L_8 - .L_7)
.L_7:
        /*0004*/ 	.word	0x00000082


	//----- nvinfo : EIATTR_KPARAM_INFO
	.align		4
.L_8:
        /*0008*/ 	.byte	0x04, 0x17
        /*000a*/ 	.short	(.L_10 - .L_9)
.L_9:
        /*000c*/ 	.word	0x00000000
        /*0010*/ 	.short	0x0019
        /*0012*/ 	.short	0x0080
        /*0014*/ 	.byte	0x00, 0xf4, 0x21, 0x00


	//----- nvinfo : EIATTR_KPARAM_INFO
	.align		4
.L_10:
        /*0018*/ 	.byte	0x04, 0x17
        /*001a*/ 	.short	(.L_12 - .L_11)
.L_11:
        /*001c*/ 	.word	0x00000000
        /*0020*/ 	.short	0x0018
        /*0022*/ 	.short	0x0078
        /*0024*/ 	.byte	0x00, 0xf4, 0x21, 0x00


	//----- nvinfo : EIATTR_KPARAM_INFO
	.align		4
.L_12:
        /*0028*/ 	.byte	0x04, 0x17
        /*002a*/ 	.short	(.L_14 - .L_13)
.L_13:
        /*002c*/ 	.word	0x00000000
        /*0030*/ 	.short	0x0017
        /*0032*/ 	.short	0x0070
        /*0034*/ 	.byte	0x00, 0xf0, 0x11, 0x00


	//----- nvinfo : EIATTR_KPARAM_INFO
	.align		4
.L_14:
        /*0038*/ 	.byte	0x04, 0x17
        /*003a*/ 	.short	(.L_16 - .L_15)
.L_15:
        /*003c*/ 	.word	0x00000000
        /*0040*/ 	.short	0x0016
        /*0042*/ 	.short	0x006c
        /*0044*/ 	.byte	0x00, 0xf0, 0x11, 0x00


	//----- nvinfo : EIATTR_KPARAM_INFO
	.align		4
.L_16:
        /*0048*/ 	.byte	0x04, 0x17
        /*004a*/ 	.short	(.L_18 - .L_17)
.L_17:
        /*004c*/ 	.word	0x00000000
        /*0050*/ 	.short	0x0015
        /*0052*/ 	.short	0x0068
        /*0054*/ 	.byte	0x00, 0xf0, 0x11, 0x00


	//----- nvinfo : EIATTR_KPARAM_INFO
	.align		4
.L_18:
        /*0058*/ 	.byte	0x04, 0x17
        /*005a*/ 	.short	(.L_20 - .L_19)
.L_19:
        /*005c*/ 	.word	0x00000000
        /*0060*/ 	.short	0x0014
        /*0062*/ 	.short	0x0064
        /*0064*/ 	.byte	0x00, 0xf0, 0x11, 0x00


	//----- nvinfo : EIATTR_KPARAM_INFO
	.align		4
.L_20:
        /*0068*/ 	.byte	0x04, 0x17
        /*006a*/ 	.short	(.L_22 - .L_21)
.L_21:
        /*006c*/ 	.word	0x00000000
        /*0070*/ 	.short	0x0013
        /*0072*/ 	.short	0x0060
        /*0074*/ 	.byte	0x00, 0xf0, 0x11, 0x00


	//----- nvinfo : EIATTR_KPARAM_INFO
	.align		4
.L_22:
        /*0078*/ 	.byte	0x04, 0x17
        /*007a*/ 	.short	(.L_24 - .L_23)
.L_23:
        /*007c*/ 	.word	0x00000000
        /*0080*/ 	.short	0x0012
        /*0082*/ 	.short	0x005c
        /*0084*/ 	.byte	0x00, 0xf0, 0x11, 0x00


	//----- nvinfo : EIATTR_KPARAM_INFO
	.align		4
.L_24:
        /*0088*/ 	.byte	0x04, 0x17
        /*008a*/ 	.short	(.L_26 - .L_25)
.L_25:
        /*008c*/ 	.word	0x00000000
        /*0090*/ 	.short	0x0011
        /*0092*/ 	.short	0x0058
        /*0094*/ 	.byte	0x00, 0xf0, 0x11, 0x00


	//----- nvinfo : EIATTR_KPARAM_INFO
	.align		4
.L_26:
        /*0098*/ 	.byte	0x04, 0x17
        /*009a*/ 	.short	(.L_28 - .L_27)
.L_27:
        /*009c*/ 	.word	0x00000000
        /*00a0*/ 	.short	0x0010
        /*00a2*/ 	.short	0x0054
        /*00a4*/ 	.byte	0x00, 0xf0, 0x11, 0x00


	//----- nvinfo : EIATTR_KPARAM_INFO
	.align		4
.L_28:
        /*00a8*/ 	.byte	0x04, 0x17
        /*00aa*/ 	.short	(.L_30 - .L_29)
.L_29:
        /*00ac*/ 	.word	0x00000000
        /*00b0*/ 	.short	0x000f
        /*00b2*/ 	.short	0x0050
        /*00b4*/ 	.byte	0x00, 0xf0, 0x11, 0x00


	//----- nvinfo : EIATTR_KPARAM_INFO
	.align		4
.L_30:
        /*00b8*/ 	.byte	0x04, 0x17
        /*00ba*/ 	.short	(.L_32 - .L_31)
.L_31:
        /*00bc*/ 	.word	0x00000000
        /*00c0*/ 	.short	0x000e
        /*00c2*/ 	.short	0x004c
        /*00c4*/ 	.byte	0x00, 0xf0, 0x11, 0x00


	//----- nvinfo : EIATTR_KPARAM_INFO
	.align		4
.L_32:
        /*00c8*/ 	.byte	0x04, 0x17
        /*00ca*/ 	.short	(.L_34 - .L_33)
.L_33:
        /*00cc*/ 	.word	0x00000000
        /*00d0*/ 	.short	0x000d
        /*00d2*/ 	.short	0x0048
        /*00d4*/ 	.byte	0x00, 0xf0, 0x11, 0x00


	//----- nvinfo : EIATTR_KPARAM_INFO
	.align		4
.L_34:
        /*00d8*/ 	.byte	0x04, 0x17
        /*00da*/ 	.short	(.L_36 - .L_35)
.L_35:
        /*00dc*/ 	.word	0x00000000
        /*00e0*/ 	.short	0x000c
        /*00e2*/ 	.short	0x0044
        /*00e4*/ 	.byte	0x00, 0xf0, 0x11, 0x00


	//----- nvinfo : EIATTR_KPARAM_INFO
	.align		4
.L_36:
        /*00e8*/ 	.byte	0x04, 0x17
        /*00ea*/ 	.short	(.L_38 - .L_37)
.L_37:
        /*00ec*/ 	.word	0x00000000
        /*00f0*/ 	.short	0x000b
        /*00f2*/ 	.short	0x0040
        /*00f4*/ 	.byte	0x00, 0xf0, 0x11, 0x00


	//----- nvinfo : EIATTR_KPARAM_INFO
	.align		4
.L_38:
        /*00f8*/ 	.byte	0x04, 0x17
        /*00fa*/ 	.short	(.L_40 - .L_39)
.L_39:
        /*00fc*/ 	.word	0x00000000
        /*0100*/ 	.short	0x000a
        /*0102*/ 	.short	0x003c
        /*0104*/ 	.byte	0x00, 0xf0, 0x11, 0x00


	//----- nvinfo : EIATTR_KPARAM_INFO
	.align		4
.L_40:
        /*0108*/ 	.byte	0x04, 0x17
        /*010a*/ 	.short	(.L_42 - .L_41)
.L_41:
        /*010c*/ 	.word	0x00000000
        /*0110*/ 	.short	0x0009
        /*0112*/ 	.short	0x0038
        /*0114*/ 	.byte	0x00, 0xf0, 0x11, 0x00


	//----- nvinfo : EIATTR_KPARAM_INFO
	.align		4
.L_42:
        /*0118*/ 	.byte	0x04, 0x17
        /*011a*/ 	.short	(.L_44 - .L_43)
.L_43:
        /*011c*/ 	.word	0x00000000
        /*0120*/ 	.short	0x0008
        /*0122*/ 	.short	0x0034
        /*0124*/ 	.byte	0x00, 0xf0, 0x11, 0x00


	//----- nvinfo : EIATTR_KPARAM_INFO
	.align		4
.L_44:
        /*0128*/ 	.byte	0x04, 0x17
        /*012a*/ 	.short	(.L_46 - .L_45)
.L_45:
        /*012c*/ 	.word	0x00000000
        /*0130*/ 	.short	0x0007
        /*0132*/ 	.short	0x0030
        /*0134*/ 	.byte	0x00, 0xf0, 0x11, 0x00


	//----- nvinfo : EIATTR_KPARAM_INFO
	.align		4
.L_46:
        /*0138*/ 	.byte	0x04, 0x17
        /*013a*/ 	.short	(.L_48 - .L_47)
.L_47:
        /*013c*/ 	.word	0x00000000
        /*0140*/ 	.short	0x0006
        /*0142*/ 	.short	0x002c
        /*0144*/ 	.byte	0x00, 0xf0, 0x11, 0x00


	//----- nvinfo : EIATTR_KPARAM_INFO
	.align		4
.L_48:
        /*0148*/ 	.byte	0x04, 0x17
        /*014a*/ 	.short	(.L_50 - .L_49)
.L_49:
        /*014c*/ 	.word	0x00000000
        /*0150*/ 	.short	0x0005
        /*0152*/ 	.short	0x0028
        /*0154*/ 	.byte	0x00, 0xf0, 0x11, 0x00


	//----- nvinfo : EIATTR_KPARAM_INFO
	.align		4
.L_50:
        /*0158*/ 	.byte	0x04, 0x17
        /*015a*/ 	.short	(.L_52 - .L_51)
.L_51:
        /*015c*/ 	.word	0x00000000
        /*0160*/ 	.short	0x0004
        /*0162*/ 	.short	0x0020
        /*0164*/ 	.byte	0x00, 0xf4, 0x21, 0x00


	//----- nvinfo : EIATTR_KPARAM_INFO
	.align		4
.L_52:
        /*0168*/ 	.byte	0x04, 0x17
        /*016a*/ 	.short	(.L_54 - .L_53)
.L_53:
        /*016c*/ 	.word	0x00000000
        /*0170*/ 	.short	0x0003
        /*0172*/ 	.short	0x0018
        /*0174*/ 	.byte	0x00, 0xf4, 0x21, 0x00


	//----- nvinfo : EIATTR_KPARAM_INFO
	.align		4
.L_54:
        /*0178*/ 	.byte	0x04, 0x17
        /*017a*/ 	.short	(.L_56 - .L_55)
.L_55:
        /*017c*/ 	.word	0x00000000
        /*0180*/ 	.short	0x0002
        /*0182*/ 	.short	0x0010
        /*0184*/ 	.byte	0x00, 0xf4, 0x21, 0x00


	//----- nvinfo : EIATTR_KPARAM_INFO
	.align		4
.L_56:
        /*0188*/ 	.byte	0x04, 0x17
        /*018a*/ 	.short	(.L_58 - .L_57)
.L_57:
        /*018c*/ 	.word	0x00000000
        /*0190*/ 	.short	0x0001
        /*0192*/ 	.short	0x0008
        /*0194*/ 	.byte	0x00, 0xf4, 0x21, 0x00


	//----- nvinfo : EIATTR_KPARAM_INFO
	.align		4
.L_58:
        /*0198*/ 	.byte	0x04, 0x17
        /*019a*/ 	.short	(.L_60 - .L_59)
.L_59:
        /*019c*/ 	.word	0x00000000
        /*01a0*/ 	.short	0x0000
        /*01a2*/ 	.short	0x0000
        /*01a4*/ 	.byte	0x00, 0xf4, 0x21, 0x00


	//----- nvinfo : EIATTR_SPARSE_MMA_MASK
	.align		4
.L_60:
        /*01a8*/ 	.byte	0x03, 0x50
        /*01aa*/ 	.short	0x0000


	//----- nvinfo : EIATTR_MAXREG_COUNT
	.align		4
        /*01ac*/ 	.byte	0x03, 0x1b
        /*01ae*/ 	.short	0x00ff


	//----- nvinfo : EIATTR_NUM_BARRIERS
	.align		4
        /*01b0*/ 	.byte	0x02, 0x4c
        /*01b2*/ 	.byte	0x01
	.zero		1


	//----- nvinfo : EIATTR_MERCURY_ISA_VERSION
	.align		4
        /*01b4*/ 	.byte	0x03, 0x5f
        /*01b6*/ 	.short	0x0101


	//----- nvinfo : EIATTR_COOP_GROUP_MASK_REGIDS
	.align		4
        /*01b8*/ 	.byte	0x04, 0x29
        /*01ba*/ 	.short	(.L_62 - .L_61)


	//   ....[0]....
.L_61:
        /*01bc*/ 	.word	0xffffffff


	//   ....[1]....
        /*01c0*/ 	.word	0xffffffff


	//   ....[2]....
        /*01c4*/ 	.word	0xffffffff


	//   ....[3]....
        /*01c8*/ 	.word	0xffffffff


	//   ....[4]....
        /*01cc*/ 	.word	0xffffffff


	//   ....[5]....
        /*01d0*/ 	.word	0xffffffff


	//   ....[6]....
        /*01d4*/ 	.word	0xffffffff


	//   ....[7]....
        /*01d8*/ 	.word	0xffffffff


	//----- nvinfo : EIATTR_COOP_GROUP_INSTR_OFFSETS
	.align		4
.L_62:
        /*01dc*/ 	.byte	0x04, 0x28
        /*01de*/ 	.short	(.L_64 - .L_63)


	//   ....[0]....
.L_63:
        /*01e0*/ 	.word	0x00000aa0


	//   ....[1]....
        /*01e4*/ 	.word	0x00000ac0


	//   ....[2]....
        /*01e8*/ 	.word	0x00000de0


	//   ....[3]....
        /*01ec*/ 	.word	0x00000e20


	//   ....[4]....
        /*01f0*/ 	.word	0x00000fa0


	//   ....[5]....
        /*01f4*/ 	.word	0x00001060


	//   ....[6]....
        /*01f8*/ 	.word	0x00001110


	//   ....[7]....
        /*01fc*/ 	.word	0x00001160


	//----- nvinfo : EIATTR_EXIT_INSTR_OFFSETS
	.align		4
.L_64:
        /*0200*/ 	.byte	0x04, 0x1c
        /*0202*/ 	.short	(.L_66 - .L_65)


	//   ....[0]....
.L_65:
        /*0204*/ 	.word	0x00001da0


	//   ....[1]....
        /*0208*/ 	.word	0x00001dd0


	//----- nvinfo : EIATTR_REQNTID
	.align		4
.L_66:
        /*020c*/ 	.byte	0x04, 0x10
        /*020e*/ 	.short	(.L_68 - .L_67)
.L_67:
        /*0210*/ 	.word	0x00000100
        /*0214*/ 	.word	0x00000001
        /*0218*/ 	.word	0x00000001


	//----- nvinfo : EIATTR_CBANK_PARAM_SIZE
	.align		4
.L_68:
        /*021c*/ 	.byte	0x03, 0x19
        /*021e*/ 	.short	0x0088


	//----- nvinfo : EIATTR_PARAM_CBANK
	.align		4
        /*0220*/ 	.byte	0x04, 0x0a
        /*0222*/ 	.short	(.L_70 - .L_69)
	.align		4
.L_69:
        /*0224*/ 	.word	index@(.nv.constant0.attn_fwd)
        /*0228*/ 	.short	0x0210
        /*022a*/ 	.short	0x0088


	//----- nvinfo : EIATTR_SW_WAR
	.align		4
.L_70:
        /*022c*/ 	.byte	0x04, 0x36
        /*022e*/ 	.short	(.L_72 - .L_71)
.L_71:
        /*0230*/ 	.word	0x00000008
.L_72:


//--------------------- .nv.callgraph             --------------------------
	.section	.nv.callgraph,"",@"SHT_CUDA_CALLGRAPH"
	.align	4
	.sectionentsize	8
	.align		4
        /*0000*/ 	.word	0x00000000
	.align		4
        /*0004*/ 	.word	0xffffffff
	.align		4
        /*0008*/ 	.word	0x00000000
	.align		4
        /*000c*/ 	.word	0xfffffffe
	.align		4
        /*0010*/ 	.word	0x00000000
	.align		4
        /*0014*/ 	.word	0xfffffffd
	.align		4
        /*0018*/ 	.word	0x00000000
	.align		4
        /*001c*/ 	.word	0xfffffffc


//--------------------- .nv.constant4             --------------------------
	.section	.nv.constant4,"a",@progbits
	.align	8
	.align		8
.nv.constant4:
        /*0000*/ 	.dword	_$_str


//--------------------- .text.attn_fwd            --------------------------
	.section	.text.attn_fwd,"ax",@progbits
	.align	128
        .global         attn_fwd
        .type           attn_fwd,@function
        .size           attn_fwd,(.L_x_3 - attn_fwd)
        .other          attn_fwd,@"STO_CUDA_ENTRY STV_DEFAULT"
attn_fwd:
.text.attn_fwd:
[----:B------:R-:W-:Y:S01]  /*0000*/  LDC R1, c[0x0][0x28] ;  /* 0x00000a00ff017b82 */ /* 0x000fe20000000800 */
[----:B------:R-:W0:Y:S07]  /*0010*/  S2R R3, SR_TID.X ;  /* 0x0000000000037919 */ /* 0x000e2e0000002100 */
[----:B------:R-:W1:Y:S01]  /*0020*/  S2UR UR9, SR_CTAID.Y ;  /* 0x00000000000979c3 */ /* 0x000e620000002600 */
[----:B------:R-:W-:Y:S01]  /*0030*/  ULDC.64 UR4, c[0x0][0x240] ;  /* 0x0000900000047ab9 */ /* 0x000fe20000000a00 */
[----:B------:R-:W-:Y:S01]  /*0040*/  ULDC.64 UR14, c[0x0][0x208] ;  /* 0x00008200000e7ab9 */ /* 0x000fe20000000a00 */
[----:B------:R-:W2:Y:S01]  /*0050*/  S2R R5, SR_CTAID.X ;  /* 0x0000000000057919 */ /* 0x000ea20000002500 */
[----:B------:R-:W-:-:S04]  /*0060*/  ULDC UR16, c[0x0][0x280] ;  /* 0x0000a00000107ab9 */ /* 0x000fc80000000800 */
[----:B------:R-:W3:Y:S08]  /*0070*/  LDC R7, c[0x0][0x248] ;  /* 0x00009200ff077b82 */ /* 0x000ef00000000800 */
[----:B------:R-:W4:Y:S01]  /*0080*/  LDC.64 R12, c[0x0][0x210] ;  /* 0x00008400ff0c7b82 */ /* 0x000f220000000a00 */
[----:B-1----:R-:W-:-:S04]  /*0090*/  UIMAD UR4, UR9, UR4, URZ ;  /* 0x00000004090472a4 */ /* 0x002fc8000f8e023f */
[----:B------:R-:W-:Y:S01]  /*00a0*/  USHF.L.U32 UR6, UR4, 0x1, URZ ;  /* 0x0000000104067899 */ /* 0x000fe2000800063f */
[----:B0-----:R-:W-:Y:S02]  /*00b0*/  LOP3.LUT R10, R3, 0x1f, RZ, 0xc0, !PT ;  /* 0x0000001f030a7812 */ /* 0x001fe400078ec0ff */
[----:B------:R-:W-:Y:S02]  /*00c0*/  SHF.R.U32.HI R8, RZ, 0x5, R3 ;  /* 0x00000005ff087819 */ /* 0x000fe40000011603 */
[----:B--2---:R-:W-:Y:S02]  /*00d0*/  LEA R36, R5, R10, 0x5 ;  /* 0x0000000a05247211 */ /* 0x004fe400078e28ff */
[----:B------:R-:W-:-:S03]  /*00e0*/  SGXT.U32 R8, R8, 0x3 ;  /* 0x000000030808781a */ /* 0x000fc60000000000 */
[----:B------:R-:W-:Y:S01]  /*00f0*/  IMAD R0, R36, UR5, RZ ;  /* 0x0000000524007c24 */ /* 0x000fe2000f8e02ff */
[----:B------:R-:W-:Y:S01]  /*0100*/  UIMAD.WIDE UR4, UR4, 0x2, URZ ;  /* 0x00000002040478a5 */ /* 0x000fe2000f8e023f */
[----:B---3--:R-:W-:-:S03]  /*0110*/  IMAD R2, R8, R7, RZ ;  /* 0x0000000708027224 */ /* 0x008fc600078e02ff */
[C---:B------:R-:W-:Y:S01]  /*0120*/  SHF.L.U32 R5, R0.reuse, 0x1, RZ ;  /* 0x0000000100057819 */ /* 0x040fe200000006ff */
[----:B------:R-:W-:Y:S01]  /*0130*/  IMAD.HI R0, R0, 0x2, RZ ;  /* 0x0000000200007827 */ /* 0x000fe200078e02ff */
[----:B------:R-:W-:Y:S02]  /*0140*/  LEA R7, R7, R2, 0x3 ;  /* 0x0000000207077211 */ /* 0x000fe400078e18ff */
[----:B----4-:R-:W-:-:S04]  /*0150*/  IADD3 R5, P0, P1, R5, UR6, R12 ;  /* 0x0000000605057c10 */ /* 0x010fc8000f91e00c */
[----:B------:R-:W-:Y:S02]  /*0160*/  IADD3.X R0, R0, UR5, R13, P0, P1 ;  /* 0x0000000500007c10 */ /* 0x000fe400087e240d */
[CC--:B------:R-:W-:Y:S02]  /*0170*/  LEA R4, P0, R2.reuse, R5.reuse, 0x1 ;  /* 0x0000000502047211 */ /* 0x0c0fe400078008ff */
[C---:B------:R-:W-:Y:S02]  /*0180*/  LEA R6, P1, R7.reuse, R5, 0x1 ;  /* 0x0000000507067211 */ /* 0x040fe400078208ff */
[-C--:B------:R-:W-:Y:S02]  /*0190*/  LEA.HI.X.SX32 R5, R2, R0.reuse, 0x1, P0 ;  /* 0x0000000002057211 */ /* 0x080fe400000f0eff */
[----:B------:R-:W-:-:S03]  /*01a0*/  LEA.HI.X.SX32 R7, R7, R0, 0x1, P1 ;  /* 0x0000000007077211 */ /* 0x000fc600008f0eff */
[----:B------:R-:W2:Y:S04]  /*01b0*/  LDG.E.U16 R4, desc[UR14][R4.64] ;  /* 0x0000000e04047981 */ /* 0x000ea8000c1e1500 */
[----:B------:R-:W3:Y:S01]  /*01c0*/  LDG.E.U16 R6, desc[UR14][R6.64] ;  /* 0x0000000e06067981 */ /* 0x000ee2000c1e1500 */
[----:B------:R-:W0:Y:S01]  /*01d0*/  S2UR UR8, SR_CgaCtaId ;  /* 0x00000000000879c3 */ /* 0x000e220000008800 */
[----:B------:R-:W-:Y:S01]  /*01e0*/  UISETP.GE.AND UP0, UPT, UR16, 0x1, UPT ;  /* 0x000000011000788c */ /* 0x000fe2000bf06270 */
[C---:B------:R-:W-:Y:S01]  /*01f0*/  LOP3.LUT R0, R3.reuse, 0xc0, RZ, 0xc0, !PT ;  /* 0x000000c003007812 */ /* 0x040fe200078ec0ff */
[----:B------:R-:W-:Y:S01]  /*0200*/  UMOV UR4, 0x400 ;  /* 0x0000040000047882 */ /* 0x000fe20000000000 */
[----:B------:R-:W-:Y:S01]  /*0210*/  IMAD.SHL.U32 R9, R3, 0x2, RZ ;  /* 0x0000000203097824 */ /* 0x000fe200078e00ff */
[----:B------:R-:W-:Y:S01]  /*0220*/  MOV R37, 0xff800000 ;  /* 0xff80000000257802 */ /* 0x000fe20000000f00 */
[----:B------:R-:W-:Y:S01]  /*0230*/  IMAD.MOV.U32 R20, RZ, RZ, -0x800000 ;  /* 0xff800000ff147424 */ /* 0x000fe200078e00ff */
[----:B------:R-:W-:-:S02]  /*0240*/  PLOP3.LUT P0, PT, PT, PT, UP0, 0x80, 0x0 ;  /* 0x000000000000781c */ /* 0x000fc40003f0f008 */
[----:B------:R-:W-:Y:S02]  /*0250*/  CS2R R16, SRZ ;  /* 0x0000000000107805 */ /* 0x000fe4000001ff00 */
[----:B------:R-:W-:Y:S02]  /*0260*/  SHF.R.U32.HI R0, RZ, 0x2, R0 ;  /* 0x00000002ff007819 */ /* 0x000fe40000011600 */
[----:B------:R-:W-:Y:S02]  /*0270*/  CS2R R18, SRZ ;  /* 0x0000000000127805 */ /* 0x000fe4000001ff00 */
[----:B------:R-:W-:Y:S02]  /*0280*/  MOV R34, 0x3f800000 ;  /* 0x3f80000000227802 */ /* 0x000fe40000000f00 */
[----:B------:R-:W-:Y:S02]  /*0290*/  LOP3.LUT R35, R0, 0x1fe, R9, 0x78, !PT ;  /* 0x000001fe00237812 */ /* 0x000fe400078e7809 */
[----:B------:R-:W-:-:S02]  /*02a0*/  MOV R0, 0x3f800000 ;  /* 0x3f80000000007802 */ /* 0x000fc40000000f00 */
[C---:B------:R-:W-:Y:S02]  /*02b0*/  SHF.L.U32 R2, R3.reuse, 0x3, RZ ;  /* 0x0000000303027819 */ /* 0x040fe400000006ff */
[----:B------:R-:W-:Y:S01]  /*02c0*/  SHF.L.U32 R11, R3, 0x5, RZ ;  /* 0x00000005030b7819 */ /* 0x000fe200000006ff */
[----:B0-----:R-:W-:-:S09]  /*02d0*/  ULEA UR8, UR8, UR4, 0x18 ;  /* 0x0000000408087291 */ /* 0x001fd2000f8ec03f */
[----:B--2---:R0:W-:Y:S04]  /*02e0*/  STS.U16 [R35+UR8], R4 ;  /* 0x0000000423007988 */ /* 0x0041e80008000408 */
[----:B---3--:R1:W-:Y:S01]  /*02f0*/  STS.U16 [R35+UR8+0x200], R6 ;  /* 0x0002000623007988 */ /* 0x0083e20008000408 */
[----:B0-----:R-:W-:Y:S02]  /*0300*/  CS2R R4, SRZ ;  /* 0x0000000000047805 */ /* 0x001fe4000001ff00 */
[----:B-1----:R-:W-:Y:S01]  /*0310*/  CS2R R6, SRZ ;  /* 0x0000000000067805 */ /* 0x002fe2000001ff00 */
[----:B------:R-:W-:Y:S06]  /*0320*/  @!P0 BRA `(.L_x_0) ;  /* 0x0000000c00f48947 */ /* 0x000fec0003800000 */
[----:B------:R-:W-:Y:S01]  /*0330*/  LOP3.LUT R4, R9, 0x10, RZ, 0xc0, !PT ;  /* 0x0000001009047812 */ /* 0x000fe200078ec0ff */
[----:B------:R-:W-:Y:S01]  /*0340*/  ULDC.64 UR12, c[0x0][0x260] ;  /* 0x00009800000c7ab9 */ /* 0x000fe20000000a00 */
[C---:B------:R-:W-:Y:S01]  /*0350*/  LOP3.LUT R33, R3.reuse, 0x10, RZ, 0xc0, !PT ;  /* 0x0000001003217812 */ /* 0x040fe200078ec0ff */
[----:B------:R-:W-:Y:S01]  /*0360*/  UIMAD UR6, UR9, UR12, URZ ;  /* 0x0000000c090672a4 */ /* 0x000fe2000f8e023f */
[----:B------:R-:W-:Y:S01]  /*0370*/  SHF.L.U32 R0, R3, 0x6, RZ ;  /* 0x0000000603007819 */ /* 0x000fe200000006ff */
[----:B------:R-:W-:Y:S01]  /*0380*/  ULDC.64 UR10, c[0x0][0x250] ;  /* 0x00009400000a7ab9 */ /* 0x000fe20000000a00 */
[--C-:B------:R-:W-:Y:S01]  /*0390*/  LOP3.LUT R7, R4, 0x20, R3.reuse, 0xf8, !PT ;  /* 0x0000002004077812 */ /* 0x100fe200078ef803 */
[----:B------:R-:W-:Y:S01]  /*03a0*/  USHF.L.U32 UR7, UR6, 0x1, URZ ;  /* 0x0000000106077899 */ /* 0x000fe2000800063f */
[----:B------:R-:W-:Y:S01]  /*03b0*/  LEA R4, R33, UR8, 0x5 ;  /* 0x0000000821047c11 */ /* 0x000fe2000f8e28ff */
[----:B------:R-:W-:Y:S01]  /*03c0*/  UIMAD UR4, UR9, UR10, URZ ;  /* 0x0000000a090472a4 */ /* 0x000fe2000f8e023f */
[----:B------:R-:W-:Y:S01]  /*03d0*/  LOP3.LUT R5, R0, 0x1c0, RZ, 0xc0, !PT ;  /* 0x000001c000057812 */ /* 0x000fe200078ec0ff */
[----:B------:R-:W-:Y:S01]  /*03e0*/  IMAD R10, R10, UR13, RZ ;  /* 0x0000000d0a0a7c24 */ /* 0x000fe2000f8e02ff */
[----:B------:R-:W-:Y:S01]  /*03f0*/  LOP3.LUT R0, R7, 0x30, R2, 0x78, !PT ;  /* 0x0000003007007812 */ /* 0x000fe200078e7802 */
[----:B------:R-:W-:Y:S01]  /*0400*/  IMAD R33, R33, -0x10, R4 ;  /* 0xfffffff021217824 */ /* 0x000fe200078e0204 */
[----:B------:R-:W-:Y:S01]  /*0410*/  SHF.R.S32.HI R6, RZ, 0x2, R3 ;  /* 0x00000002ff067819 */ /* 0x000fe20000011403 */
[----:B------:R-:W-:Y:S01]  /*0420*/  ULDC UR5, c[0x0][0x258] ;  /* 0x0000960000057ab9 */ /* 0x000fe20000000800 */
[C---:B------:R-:W-:Y:S01]  /*0430*/  LOP3.LUT R32, R5.reuse, 0x30, R2, 0xf8, !PT ;  /* 0x0000003005207812 */ /* 0x040fe200078ef802 */
[----:B------:R-:W-:Y:S01]  /*0440*/  ULDC.64 UR20, c[0x0][0x220] ;  /* 0x0000880000147ab9 */ /* 0x000fe20000000a00 */
[----:B------:R-:W-:Y:S01]  /*0450*/  IADD3 R2, R5, R4, R0 ;  /* 0x0000000405027210 */ /* 0x000fe20007ffe000 */
[----:B------:R-:W-:Y:S01]  /*0460*/  ULDC.64 UR18, c[0x0][0x218] ;  /* 0x0000860000127ab9 */ /* 0x000fe20000000a00 */
[----:B------:R-:W-:Y:S01]  /*0470*/  SGXT R4, R6, 0x1 ;  /* 0x000000010604781a */ /* 0x000fe20000000200 */
[----:B------:R-:W-:Y:S01]  /*0480*/  IMAD.MOV.U32 R39, RZ, RZ, -0x800000 ;  /* 0xff800000ff277424 */ /* 0x000fe200078e00ff */
[----:B------:R-:W-:-:S02]  /*0490*/  LOP3.LUT R0, R3, 0xf, RZ, 0xc0, !PT ;  /* 0x0000000f03007812 */ /* 0x000fc400078ec0ff */
[----:B------:R-:W-:Y:S02]  /*04a0*/  CS2R R16, SRZ ;  /* 0x0000000000107805 */ /* 0x000fe4000001ff00 */
[----:B------:R-:W-:Y:S02]  /*04b0*/  LOP3.LUT R4, R4, 0x90, RZ, 0xc0, !PT ;  /* 0x0000009004047812 */ /* 0x000fe400078ec0ff */
[----:B------:R-:W-:Y:S02]  /*04c0*/  CS2R R18, SRZ ;  /* 0x0000000000127805 */ /* 0x000fe4000001ff00 */
[----:B------:R-:W-:Y:S01]  /*04d0*/  MOV R5, UR7 ;  /* 0x0000000700057c02 */ /* 0x000fe20008000f00 */
[----:B------:R-:W-:Y:S01]  /*04e0*/  IMAD R0, R0, UR5, RZ ;  /* 0x0000000500007c24 */ /* 0x000fe2000f8e02ff */
[----:B------:R-:W-:Y:S01]  /*04f0*/  LOP3.LUT R12, R4, 0x60, R11, 0xf8, !PT ;  /* 0x00000060040c7812 */ /* 0x000fe200078ef80b */
[----:B------:R-:W-:Y:S01]  /*0500*/  USHF.L.U32 UR5, UR4, 0x1, URZ ;  /* 0x0000000104057899 */ /* 0x000fe2000800063f */
[----:B------:R-:W0:Y:S01]  /*0510*/  LDC R11, c[0x0][0x268] ;  /* 0x00009a00ff0b7b82 */ /* 0x000e220000000800 */
[C---:B------:R-:W-:Y:S01]  /*0520*/  IMAD.SHL.U32 R4, R10.reuse, 0x2, RZ ;  /* 0x000000020a047824 */ /* 0x040fe200078e00ff */
[--C-:B------:R-:W-:Y:S01]  /*0530*/  SHF.R.S32.HI R6, RZ, 0x6, R3.reuse ;  /* 0x00000006ff067819 */ /* 0x100fe20000011403 */
[----:B------:R-:W-:Y:S01]  /*0540*/  UIMAD.WIDE UR6, UR6, 0x2, URZ ;  /* 0x00000002060678a5 */ /* 0x000fe2000f8e023f */
[----:B------:R-:W-:Y:S01]  /*0550*/  SHF.R.U32.HI R3, RZ, 0x4, R3 ;  /* 0x00000004ff037819 */ /* 0x000fe20000011603 */
[----:B------:R-:W-:Y:S01]  /*0560*/  IMAD.HI R10, R10, 0x2, RZ ;  /* 0x000000020a0a7827 */ /* 0x000fe200078e02ff */
[----:B------:R-:W-:-:S02]  /*0570*/  IADD3 R40, P2, P3, R4, UR20, R5 ;  /* 0x0000001404287c10 */ /* 0x000fc4000fb5e005 */
[C---:B------:R-:W-:Y:S01]  /*0580*/  SHF.L.U32 R4, R0.reuse, 0x1, RZ ;  /* 0x0000000100047819 */ /* 0x040fe200000006ff */
[----:B------:R-:W-:Y:S01]  /*0590*/  IMAD.HI R0, R0, 0x2, RZ ;  /* 0x0000000200007827 */ /* 0x000fe200078e02ff */
[----:B------:R-:W-:Y:S01]  /*05a0*/  MOV R45, UR5 ;  /* 0x00000005002d7c02 */ /* 0x000fe20008000f00 */
[----:B------:R-:W-:Y:S01]  /*05b0*/  UIMAD.WIDE UR4, UR4, 0x2, URZ ;  /* 0x00000002040478a5 */ /* 0x000fe2000f8e023f */
[----:B------:R-:W-:Y:S01]  /*05c0*/  SGXT R5, R6, 0x1 ;  /* 0x000000010605781a */ /* 0x000fe20000000200 */
[----:B------:R-:W-:Y:S01]  /*05d0*/  UMOV UR6, URZ ;  /* 0x0000003f00067c82 */ /* 0x000fe20008000000 */
[----:B------:R-:W-:Y:S02]  /*05e0*/  IADD3 R45, P0, P1, R4, UR18, R45 ;  /* 0x00000012042d7c10 */ /* 0x000fe4000f91e02d */
[----:B------:R-:W-:Y:S02]  /*05f0*/  SGXT.U32 R4, R3, 0x4 ;  /* 0x000000040304781a */ /* 0x000fe40000000000 */
[----:B------:R-:W-:Y:S01]  /*0600*/  LOP3.LUT R6, R5, 0x90, RZ, 0xc0, !PT ;  /* 0x0000009005067812 */ /* 0x000fe200078ec0ff */
[----:B------:R-:W-:Y:S01]  /*0610*/  IMAD.U32 R5, RZ, RZ, UR7 ;  /* 0x00000007ff057e24 */ /* 0x000fe2000f8e00ff */
[--C-:B------:R-:W-:Y:S01]  /*0620*/  LOP3.LUT R32, R32, 0x30, R9.reuse, 0x78, !PT ;  /* 0x0000003020207812 */ /* 0x100fe200078e7809 */
[----:B------:R-:W-:Y:S01]  /*0630*/  IMAD R4, R4, UR11, RZ ;  /* 0x0000000b04047c24 */ /* 0x000fe2000f8e02ff */
[--C-:B------:R-:W-:Y:S01]  /*0640*/  LOP3.LUT R3, R6, 0x17e, R9.reuse, 0x78, !PT ;  /* 0x0000017e06037812 */ /* 0x100fe200078e7809 */
[----:B------:R-:W-:Y:S01]  /*0650*/  UMOV UR4, URZ ;  /* 0x0000003f00047c82 */ /* 0x000fe20008000000 */
[----:B------:R-:W-:Y:S01]  /*0660*/  LOP3.LUT R12, R12, 0x10, R9, 0x78, !PT ;  /* 0x000000100c0c7812 */ /* 0x000fe200078e7809 */
[----:B0-----:R-:W-:Y:S01]  /*0670*/  IMAD R8, R8, R11, RZ ;  /* 0x0000000b08087224 */ /* 0x001fe200078e02ff */
[----:B------:R-:W-:Y:S01]  /*0680*/  MOV R7, UR5 ;  /* 0x0000000500077c02 */ /* 0x000fe20008000f00 */
[----:B------:R-:W-:Y:S01]  /*0690*/  UMOV UR5, URZ ;  /* 0x0000003f00057c82 */ /* 0x000fe20008000000 */
[----:B------:R-:W-:Y:S01]  /*06a0*/  MOV R9, UR11 ;  /* 0x0000000b00097c02 */ /* 0x000fe20008000f00 */
[----:B------:R-:W-:Y:S01]  /*06b0*/  IMAD.IADD R33, R12, 0x1, R33 ;  /* 0x000000010c217824 */ /* 0x000fe200078e0221 */
[----:B------:R-:W-:Y:S01]  /*06c0*/  IADD3.X R10, R10, UR21, R5, P2, P3 ;  /* 0x000000150a0a7c10 */ /* 0x000fe200097e6405 */
[----:B------:R-:W-:Y:S01]  /*06d0*/  ULDC UR7, c[0x0][0x238] ;  /* 0x00008e0000077ab9 */ /* 0x000fe20000000800 */
[----:B------:R-:W-:-:S02]  /*06e0*/  IADD3.X R7, R0, UR19, R7, P0, P1 ;  /* 0x0000001300077c10 */ /* 0x000fc400087e2407 */
[----:B------:R-:W-:Y:S02]  /*06f0*/  LEA R0, R9, R4, 0x4 ;  /* 0x0000000409007211 */ /* 0x000fe400078e20ff */
[----:B------:R-:W-:Y:S02]  /*0700*/  LEA R5, R11, R8, 0x3 ;  /* 0x000000080b057211 */ /* 0x000fe400078e18ff */
[-C--:B------:R-:W-:Y:S02]  /*0710*/  LEA R42, P2, R8, R40.reuse, 0x1 ;  /* 0x00000028082a7211 */ /* 0x080fe400078408ff */
[-C--:B------:R-:W-:Y:S02]  /*0720*/  LEA R46, P0, R4, R45.reuse, 0x1 ;  /* 0x0000002d042e7211 */ /* 0x080fe400078008ff */
[----:B------:R-:W-:Y:S02]  /*0730*/  LEA R44, P1, R0, R45, 0x1 ;  /* 0x0000002d002c7211 */ /* 0x000fe400078208ff */
[----:B------:R-:W-:-:S02]  /*0740*/  LEA R40, P3, R5, R40, 0x1 ;  /* 0x0000002805287211 */ /* 0x000fc400078608ff */
[-C--:B------:R-:W-:Y:S02]  /*0750*/  LEA.HI.X.SX32 R47, R4, R7.reuse, 0x1, P0 ;  /* 0x00000007042f7211 */ /* 0x080fe400000f0eff */
[----:B------:R-:W-:Y:S02]  /*0760*/  LEA.HI.X.SX32 R45, R0, R7, 0x1, P1 ;  /* 0x00000007002d7211 */ /* 0x000fe400008f0eff */
[----:B------:R-:W-:Y:S02]  /*0770*/  CS2R R6, SRZ ;  /* 0x0000000000067805 */ /* 0x000fe4000001ff00 */
[-C--:B------:R-:W-:Y:S02]  /*0780*/  LEA.HI.X.SX32 R41, R5, R10.reuse, 0x1, P3 ;  /* 0x0000000a05297211 */ /* 0x080fe400018f0eff */
[----:B------:R-:W-:Y:S02]  /*0790*/  CS2R R4, SRZ ;  /* 0x0000000000047805 */ /* 0x000fe4000001ff00 */
[----:B------:R-:W-:-:S02]  /*07a0*/  LEA.HI.X.SX32 R43, R8, R10, 0x1, P2 ;  /* 0x0000000a082b7211 */ /* 0x000fc400010f0eff */
[----:B------:R-:W-:Y:S02]  /*07b0*/  MOV R34, 0x3f800000 ;  /* 0x3f80000000227802 */ /* 0x000fe40000000f00 */
[----:B------:R-:W-:Y:S02]  /*07c0*/  MOV R38, 0xff800000 ;  /* 0xff80000000267802 */ /* 0x000fe40000000f00 */
[----:B------:R-:W-:-:S07]  /*07d0*/  MOV R0, 0x3f800000 ;  /* 0x3f80000000007802 */ /* 0x000fce0000000f00 */
.L_x_1:
[----:B------:R-:W-:Y:S02]  /*07e0*/  MOV R9, UR4 ;  /* 0x0000000400097c02 */ /* 0x000fe40008000f00 */
[----:B------:R-:W-:-:S03]  /*07f0*/  MOV R11, UR4 ;  /* 0x00000004000b7c02 */ /* 0x000fc60008000f00 */
[----:B------:R-:W-:-:S04]  /*0800*/  IMAD.WIDE R8, R9, 0x2, R46 ;  /* 0x0000000209087825 */ /* 0x000fc800078e022e */
[----:B------:R-:W-:Y:S02]  /*0810*/  IMAD.WIDE R10, R11, 0x2, R44 ;  /* 0x000000020b0a7825 */ /* 0x000fe400078e022c */
[----:B------:R-:W2:Y:S04]  /*0820*/  LDG.E.U16 R8, desc[UR14][R8.64] ;  /* 0x0000000e08087981 */ /* 0x000ea8000c1e1500 */
[----:B------:R-:W3:Y:S01]  /*0830*/  LDG.E.U16 R10, desc[UR14][R10.64] ;  /* 0x0000000e0a0a7981 */ /* 0x000ee2000c1e1500 */
[----:B------:R-:W-:Y:S01]  /*0840*/  IMAD.U32 R49, RZ, RZ, UR5 ;  /* 0x00000005ff317e24 */ /* 0x000fe2000f8e00ff */
[----:B------:R-:W-:Y:S01]  /*0850*/  MOV R51, UR5 ;  /* 0x0000000500337c02 */ /* 0x000fe20008000f00 */
[----:B------:R-:W-:Y:S02]  /*0860*/  BAR.SYNC.DEFER_BLOCKING 0x0 ;  /* 0x0000000000007b1d */ /* 0x000fe40000010000 */
[----:B------:R-:W-:-:S04]  /*0870*/  IMAD.WIDE R48, R49, 0x2, R42 ;  /* 0x0000000231307825 */ /* 0x000fc800078e022a */
[----:B------:R-:W-:Y:S01]  /*0880*/  IMAD.WIDE R50, R51, 0x2, R40 ;  /* 0x0000000233327825 */ /* 0x000fe200078e0228 */
[----:B--2---:R-:W-:Y:S04]  /*0890*/  STS.U16 [R3+UR8+0x400], R8 ;  /* 0x0004000803007988 */ /* 0x004fe80008000408 */
[----:B---3--:R-:W-:Y:S01]  /*08a0*/  STS.U16 [R3+UR8+0x600], R10 ;  /* 0x0006000a03007988 */ /* 0x008fe20008000408 */
[----:B------:R-:W-:Y:S06]  /*08b0*/  BAR.SYNC.DEFER_BLOCKING 0x0 ;  /* 0x0000000000007b1d */ /* 0x000fec0000010000 */
[----:B------:R-:W-:Y:S04]  /*08c0*/  LDSM.16.MT88.4 R24, [R2] ;  /* 0x000000000218783b */ /* 0x000fe80000004200 */
[----:B------:R-:W0:Y:S04]  /*08d0*/  LDSM.16.M88.4 R20, [R33+0x400] ;  /* 0x000400002114783b */ /* 0x000e280000000200 */
[----:B------:R-:W1:Y:S04]  /*08e0*/  LDSM.16.M88.4 R28, [R33+0x600] ;  /* 0x00060000211c783b */ /* 0x000e680000000200 */
[----:B------:R2:W3:Y:S04]  /*08f0*/  LDG.E.U16 R48, desc[UR14][R48.64] ;  /* 0x0000000e30307981 */ /* 0x0004e8000c1e1500 */
[----:B------:R-:W4:Y:S01]  /*0900*/  LDG.E.U16 R50, desc[UR14][R50.64] ;  /* 0x0000000e32327981 */ /* 0x000f22000c1e1500 */
[----:B------:R-:W-:-:S02]  /*0910*/  UIADD3 UR6, UR6, 0x20, URZ ;  /* 0x0000002006067890 */ /* 0x000fc4000fffe03f */
[----:B------:R-:W-:Y:S01]  /*0920*/  ULEA UR4, UR11, UR4, 0x5 ;  /* 0x000000040b047291 */ /* 0x000fe2000f8e283f */
[----:B------:R-:W-:Y:S01]  /*0930*/  BAR.SYNC.DEFER_BLOCKING 0x0 ;  /* 0x0000000000007b1d */ /* 0x000fe20000010000 */
[----:B------:R-:W-:Y:S02]  /*0940*/  UISETP.GE.AND UP0, UPT, UR6, UR16, UPT ;  /* 0x000000100600728c */ /* 0x000fe4000bf06270 */
[----:B------:R-:W-:-:S04]  /*0950*/  ULEA UR5, UR13, UR5, 0x5 ;  /* 0x000000050d057291 */ /* 0x000fc8000f8e283f */
[----:B------:R-:W-:Y:S01]  /*0960*/  PLOP3.LUT P0, PT, PT, PT, UP0, 0x80, 0x0 ;  /* 0x000000000000781c */ /* 0x000fe20003f0f008 */
[C---:B0-----:R-:W-:Y:S06]  /*0970*/  HMMA.16816.F32 R12, R24.reuse, R20, RZ ;  /* 0x00000014180c723c */ /* 0x041fec00000018ff */
[C---:B------:R-:W-:Y:S06]  /*0980*/  HMMA.16816.F32 R20, R24.reuse, R22, RZ ;  /* 0x000000161814723c */ /* 0x040fec00000018ff */
[C---:B-1----:R-:W-:Y:S06]  /*0990*/  HMMA.16816.F32 R8, R24.reuse, R28, RZ ;  /* 0x0000001c1808723c */ /* 0x042fec00000018ff */
[----:B------:R-:W-:Y:S06]  /*09a0*/  HMMA.16816.F32 R24, R24, R30, RZ ;  /* 0x0000001e1818723c */ /* 0x000fec00000018ff */
[----:B------:R-:W-:Y:S01]  /*09b0*/  FMUL R28, R12, UR7 ;  /* 0x000000070c1c7c20 */ /* 0x000fe20008400000 */
[----:B------:R-:W-:-:S05]  /*09c0*/  FMUL R29, R13, UR7 ;  /* 0x000000070d1d7c20 */ /* 0x000fca0008400000 */
[----:B------:R-:W-:Y:S01]  /*09d0*/  FMNMX R29, R28, R29, !PT ;  /* 0x0000001d1c1d7209 */ /* 0x000fe20007800000 */
        /* <DEDUP_REMOVED lines=11> */
[----:B------:R-:W-:-:S05]  /*0a90*/  FMNMX R29, R28, R29, !PT ;  /* 0x0000001d1c1d7209 */ /* 0x000fca0007800000 */
[----:B------:R-:W0:Y:S02]  /*0aa0*/  SHFL.BFLY PT, R28, R29, 0x2, 0x1f ;  /* 0x0c401f001d1c7f89 */ /* 0x000e2400000e0000 */
[----:B0-----:R-:W-:-:S05]  /*0ab0*/  FMNMX R30, R29, R28, !PT ;  /* 0x0000001c1d1e7209 */ /* 0x001fca0007800000 */
[----:B------:R-:W0:Y:S02]  /*0ac0*/  SHFL.BFLY PT, R31, R30, 0x1, 0x1f ;  /* 0x0c201f001e1f7f89 */ /* 0x000e2400000e0000 */
[----:B0-----:R-:W-:-:S04]  /*0ad0*/  FMNMX R31, R30, R31, !PT ;  /* 0x0000001f1e1f7209 */ /* 0x001fc80007800000 */
[----:B------:R-:W-:-:S05]  /*0ae0*/  FMNMX R37, R31, R38, !PT ;  /* 0x000000261f257209 */ /* 0x000fca0007800000 */
[--C-:B------:R-:W-:Y:S01]  /*0af0*/  FFMA R13, R13, UR7, -R37.reuse ;  /* 0x000000070d0d7c23 */ /* 0x100fe20008000825 */
[--C-:B------:R-:W-:Y:S01]  /*0b00*/  FFMA R12, R12, UR7, -R37.reuse ;  /* 0x000000070c0c7c23 */ /* 0x100fe20008000825 */
[--C-:B------:R-:W-:Y:S01]  /*0b10*/  FFMA R20, R20, UR7, -R37.reuse ;  /* 0x0000000714147c23 */ /* 0x100fe20008000825 */
[--C-:B------:R-:W-:Y:S01]  /*0b20*/  FFMA R21, R21, UR7, -R37.reuse ;  /* 0x0000000715157c23 */ /* 0x100fe20008000825 */
[----:B------:R-:W-:Y:S01]  /*0b30*/  FMUL R13, R13, 1.4426950216293334961 ;  /* 0x3fb8aa3b0d0d7820 */ /* 0x000fe20000400000 */
[----:B------:R-:W-:Y:S01]  /*0b40*/  FMUL R12, R12, 1.4426950216293334961 ;  /* 0x3fb8aa3b0c0c7820 */ /* 0x000fe20000400000 */
[----:B------:R-:W-:Y:S01]  /*0b50*/  FMUL R20, R20, 1.4426950216293334961 ;  /* 0x3fb8aa3b14147820 */ /* 0x000fe20000400000 */
[----:B------:R-:W-:Y:S01]  /*0b60*/  FMUL R21, R21, 1.4426950216293334961 ;  /* 0x3fb8aa3b15157820 */ /* 0x000fe20000400000 */
[--C-:B------:R-:W-:Y:S01]  /*0b70*/  FFMA R8, R8, UR7, -R37.reuse ;  /* 0x0000000708087c23 */ /* 0x100fe20008000825 */
[----:B------:R-:W-:Y:S01]  /*0b80*/  MUFU.EX2 R28, R12 ;  /* 0x0000000c001c7308 */ /* 0x000fe20000000800 */
[--C-:B------:R-:W-:Y:S01]  /*0b90*/  FFMA R9, R9, UR7, -R37.reuse ;  /* 0x0000000709097c23 */ /* 0x100fe20008000825 */
[--C-:B------:R-:W-:Y:S01]  /*0ba0*/  FFMA R24, R24, UR7, -R37.reuse ;  /* 0x0000000718187c23 */ /* 0x100fe20008000825 */
[----:B------:R-:W-:Y:S01]  /*0bb0*/  FMUL R29, R8, 1.4426950216293334961 ;  /* 0x3fb8aa3b081d7820 */ /* 0x000fe20000400000 */
[----:B------:R-:W-:Y:S01]  /*0bc0*/  FFMA R25, R25, UR7, -R37 ;  /* 0x0000000719197c23 */ /* 0x000fe20008000825 */
[----:B------:R-:W-:-:S03]  /*0bd0*/  FMUL R31, R9, 1.4426950216293334961 ;  /* 0x3fb8aa3b091f7820 */ /* 0x000fc60000400000 */
[----:B------:R-:W2:Y:S08]  /*0be0*/  MUFU.EX2 R13, R13 ;  /* 0x0000000d000d7308 */ /* 0x000eb00000000800 */
[----:B------:R0:W1:Y:S08]  /*0bf0*/  MUFU.EX2 R30, R20 ;  /* 0x00000014001e7308 */ /* 0x0000700000000800 */
[----:B------:R-:W5:Y:S01]  /*0c00*/  MUFU.EX2 R21, R21 ;  /* 0x0000001500157308 */ /* 0x000f620000000800 */
[----:B--2---:R-:W-:Y:S01]  /*0c10*/  FADD R49, R28, R13 ;  /* 0x0000000d1c317221 */ /* 0x004fe20000000000 */
[----:B------:R-:W-:Y:S01]  /*0c20*/  F2FP.F16.F32.PACK_AB R28, R13, R28 ;  /* 0x0000001c0d1c723e */ /* 0x000fe200000000ff */
[----:B0-----:R-:W-:-:S05]  /*0c30*/  FMUL R20, R15, UR7 ;  /* 0x000000070f147c20 */ /* 0x001fca0008400000 */
[----:B------:R-:W0:Y:S01]  /*0c40*/  MUFU.EX2 R8, R29 ;  /* 0x0000001d00087308 */ /* 0x000e220000000800 */
[----:B-1----:R-:W-:-:S07]  /*0c50*/  FADD R12, R30, R49 ;  /* 0x000000311e0c7221 */ /* 0x002fce0000000000 */
[----:B------:R-:W1:Y:S01]  /*0c60*/  MUFU.EX2 R9, R31 ;  /* 0x0000001f00097308 */ /* 0x000e620000000800 */
[C---:B-----5:R-:W-:Y:S01]  /*0c70*/  FADD R13, R21.reuse, R12 ;  /* 0x0000000c150d7221 */ /* 0x060fe20000000000 */
[----:B------:R-:W-:-:S03]  /*0c80*/  F2FP.F16.F32.PACK_AB R30, R21, R30 ;  /* 0x0000001e151e723e */ /* 0x000fc600000000ff */
[----:B0-----:R-:W-:Y:S01]  /*0c90*/  FADD R12, R8, R13 ;  /* 0x0000000d080c7221 */ /* 0x001fe20000000000 */
[----:B------:R-:W-:Y:S01]  /*0ca0*/  FMUL R13, R24, 1.4426950216293334961 ;  /* 0x3fb8aa3b180d7820 */ /* 0x000fe20000400000 */
[----:B------:R-:W-:-:S05]  /*0cb0*/  FMUL R24, R25, 1.4426950216293334961 ;  /* 0x3fb8aa3b19187820 */ /* 0x000fca0000400000 */
[----:B------:R-:W0:Y:S01]  /*0cc0*/  MUFU.EX2 R13, R13 ;  /* 0x0000000d000d7308 */ /* 0x000e220000000800 */
[C---:B-1----:R-:W-:Y:S01]  /*0cd0*/  FADD R12, R9.reuse, R12 ;  /* 0x0000000c090c7221 */ /* 0x042fe20000000000 */
[----:B------:R-:W-:Y:S01]  /*0ce0*/  F2FP.F16.F32.PACK_AB R8, R9, R8 ;  /* 0x000000080908723e */ /* 0x000fe200000000ff */
[----:B------:R-:W-:-:S05]  /*0cf0*/  FMUL R9, R14, UR7 ;  /* 0x000000070e097c20 */ /* 0x000fca0008400000 */
[----:B------:R-:W-:Y:S01]  /*0d00*/  FMNMX R20, R9, R20, !PT ;  /* 0x0000001409147209 */ /* 0x000fe20007800000 */
[----:B------:R-:W-:Y:S01]  /*0d10*/  FMUL R9, R22, UR7 ;  /* 0x0000000716097c20 */ /* 0x000fe20008400000 */
[----:B------:R-:W1:Y:S04]  /*0d20*/  MUFU.EX2 R24, R24 ;  /* 0x0000001800187308 */ /* 0x000e680000000800 */
        /* <DEDUP_REMOVED lines=11> */
[----:B------:R-:W2:Y:S04]  /*0de0*/  SHFL.BFLY PT, R20, R9, 0x2, 0x1f ;  /* 0x0c401f0009147f89 */ /* 0x000ea800000e0000 */
[----:B---3--:R-:W-:Y:S01]  /*0df0*/  STS.U16 [R35+UR8+0x400], R48 ;  /* 0x0004003023007988 */ /* 0x008fe20008000408 */
[----:B--2---:R-:W-:-:S03]  /*0e00*/  FMNMX R21, R9, R20, !PT ;  /* 0x0000001409157209 */ /* 0x004fc60007800000 */
[----:B----4-:R-:W-:Y:S04]  /*0e10*/  STS.U16 [R35+UR8+0x600], R50 ;  /* 0x0006003223007988 */ /* 0x010fe80008000408 */
[----:B------:R-:W2:Y:S02]  /*0e20*/  SHFL.BFLY PT, R20, R21, 0x1, 0x1f ;  /* 0x0c201f0015147f89 */ /* 0x000ea400000e0000 */
[----:B--2---:R-:W-:-:S04]  /*0e30*/  FMNMX R20, R21, R20, !PT ;  /* 0x0000001415147209 */ /* 0x004fc80007800000 */
        /* <DEDUP_REMOVED lines=10> */
[--C-:B------:R-:W-:Y:S01]  /*0ee0*/  FFMA R11, R11, UR7, -R20.reuse ;  /* 0x000000070b0b7c23 */ /* 0x100fe20008000814 */
[----:B------:R-:W-:Y:S01]  /*0ef0*/  MUFU.EX2 R29, R29 ;  /* 0x0000001d001d7308 */ /* 0x000fe20000000800 */
[----:B------:R-:W-:Y:S01]  /*0f00*/  FFMA R26, R26, UR7, -R20 ;  /* 0x000000071a1a7c23 */ /* 0x000fe20008000814 */
[----:B------:R-:W-:Y:S01]  /*0f10*/  FMUL R9, R10, 1.4426950216293334961 ;  /* 0x3fb8aa3b0a097820 */ /* 0x000fe20000400000 */
[----:B------:R-:W-:Y:S01]  /*0f20*/  FMUL R48, R11, 1.4426950216293334961 ;  /* 0x3fb8aa3b0b307820 */ /* 0x000fe20000400000 */
[----:B0-----:R-:W-:Y:S01]  /*0f30*/  FADD R11, R13, R12 ;  /* 0x0000000c0d0b7221 */ /* 0x001fe20000000000 */
[----:B------:R-:W-:Y:S01]  /*0f40*/  FMUL R26, R26, 1.4426950216293334961 ;  /* 0x3fb8aa3b1a1a7820 */ /* 0x000fe20000400000 */
[----:B------:R-:W-:Y:S01]  /*0f50*/  FFMA R27, R27, UR7, -R20 ;  /* 0x000000071b1b7c23 */ /* 0x000fe20008000814 */
[C---:B-1----:R-:W-:Y:S01]  /*0f60*/  F2FP.F16.F32.PACK_AB R10, R24.reuse, R13 ;  /* 0x0000000d180a723e */ /* 0x042fe200000000ff */
[----:B------:R-:W0:Y:S01]  /*0f70*/  MUFU.EX2 R14, R14 ;  /* 0x0000000e000e7308 */ /* 0x000e220000000800 */
[----:B------:R-:W-:Y:S01]  /*0f80*/  FADD R12, R24, R11 ;  /* 0x0000000b180c7221 */ /* 0x000fe20000000000 */
[----:B------:R-:W-:-:S04]  /*0f90*/  FMUL R11, R27, 1.4426950216293334961 ;  /* 0x3fb8aa3b1b0b7820 */ /* 0x000fc80000400000 */
[----:B------:R-:W1:Y:S02]  /*0fa0*/  SHFL.BFLY PT, R13, R12, 0x2, 0x1f ;  /* 0x0c401f000c0d7f89 */ /* 0x000e6400000e0000 */
[----:B------:R-:W2:Y:S08]  /*0fb0*/  MUFU.EX2 R31, R31 ;  /* 0x0000001f001f7308 */ /* 0x000eb00000000800 */
[----:B------:R-:W3:Y:S01]  /*0fc0*/  MUFU.EX2 R22, R22 ;  /* 0x0000001600167308 */ /* 0x000ee20000000800 */
[----:B0-----:R-:W-:Y:S01]  /*0fd0*/  FADD R24, R29, R14 ;  /* 0x0000000e1d187221 */ /* 0x001fe20000000000 */
[----:B------:R-:W-:-:S06]  /*0fe0*/  F2FP.F16.F32.PACK_AB R29, R14, R29 ;  /* 0x0000001d0e1d723e */ /* 0x000fcc00000000ff */
[----:B------:R-:W0:Y:S01]  /*0ff0*/  MUFU.EX2 R9, R9 ;  /* 0x0000000900097308 */ /* 0x000e220000000800 */
[----:B--2---:R-:W-:Y:S01]  /*1000*/  FADD R15, R31, R24 ;  /* 0x000000181f0f7221 */ /* 0x004fe20000000000 */
[----:B-1----:R-:W-:Y:S01]  /*1010*/  FADD R27, R12, R13 ;  /* 0x0000000d0c1b7221 */ /* 0x002fe20000000000 */
[----:B------:R-:W-:-:S05]  /*1020*/  FADD R12, -R37, R38 ;  /* 0x00000026250c7221 */ /* 0x000fca0000000100 */
[----:B------:R-:W1:Y:S01]  /*1030*/  MUFU.EX2 R48, R48 ;  /* 0x0000003000307308 */ /* 0x000e620000000800 */
[C---:B---3--:R-:W-:Y:S01]  /*1040*/  FADD R24, R22.reuse, R15 ;  /* 0x0000000f16187221 */ /* 0x048fe20000000000 */
[----:B------:R-:W-:Y:S01]  /*1050*/  F2FP.F16.F32.PACK_AB R31, R22, R31 ;  /* 0x0000001f161f723e */ /* 0x000fe200000000ff */
[----:B------:R-:W2:Y:S01]  /*1060*/  SHFL.BFLY PT, R14, R27, 0x1, 0x1f ;  /* 0x0c201f001b0e7f89 */ /* 0x000ea200000e0000 */
[----:B------:R-:W-:-:S04]  /*1070*/  MOV R38, R37 ;  /* 0x0000002500267202 */ /* 0x000fc80000000f00 */
[----:B------:R-:W3:Y:S01]  /*1080*/  MUFU.EX2 R26, R26 ;  /* 0x0000001a001a7308 */ /* 0x000ee20000000800 */
[----:B0-----:R-:W-:-:S07]  /*1090*/  FADD R15, R9, R24 ;  /* 0x00000018090f7221 */ /* 0x001fce0000000000 */
[----:B------:R-:W0:Y:S01]  /*10a0*/  MUFU.EX2 R11, R11 ;  /* 0x0000000b000b7308 */ /* 0x000e220000000800 */
[C---:B-1----:R-:W-:Y:S01]  /*10b0*/  FADD R15, R48.reuse, R15 ;  /* 0x0000000f300f7221 */ /* 0x042fe20000000000 */
[----:B------:R-:W-:-:S03]  /*10c0*/  F2FP.F16.F32.PACK_AB R9, R48, R9 ;  /* 0x000000093009723e */ /* 0x000fc600000000ff */
[----:B---3--:R-:W-:Y:S01]  /*10d0*/  FADD R24, R26, R15 ;  /* 0x0000000f1a187221 */ /* 0x008fe20000000000 */
[----:B--2---:R-:W-:-:S03]  /*10e0*/  FADD R23, R27, R14 ;  /* 0x0000000e1b177221 */ /* 0x004fc60000000000 */
[C---:B0-----:R-:W-:Y:S01]  /*10f0*/  FADD R15, R11.reuse, R24 ;  /* 0x000000180b0f7221 */ /* 0x041fe20000000000 */
[----:B------:R-:W-:-:S04]  /*1100*/  F2FP.F16.F32.PACK_AB R11, R11, R26 ;  /* 0x0000001a0b0b723e */ /* 0x000fc800000000ff */
[----:B------:R-:W0:Y:S02]  /*1110*/  SHFL.BFLY PT, R24, R15, 0x2, 0x1f ;  /* 0x0c401f000f187f89 */ /* 0x000e2400000e0000 */
[----:B0-----:R-:W-:Y:S01]  /*1120*/  FADD R25, R15, R24 ;  /* 0x000000180f197221 */ /* 0x001fe20000000000 */
[----:B------:R-:W-:Y:S01]  /*1130*/  FMUL R24, R12, 1.4426950216293334961 ;  /* 0x3fb8aa3b0c187820 */ /* 0x000fe20000400000 */
[----:B------:R-:W-:Y:S06]  /*1140*/  BAR.SYNC.DEFER_BLOCKING 0x0 ;  /* 0x0000000000007b1d */ /* 0x000fec0000010000 */
[----:B------:R-:W0:Y:S01]  /*1150*/  MUFU.EX2 R24, R24 ;  /* 0x0000001800187308 */ /* 0x000e220000000800 */
[----:B------:R-:W1:Y:S01]  /*1160*/  SHFL.BFLY PT, R22, R25, 0x1, 0x1f ;  /* 0x0c201f0019167f89 */ /* 0x000e6200000e0000 */
[----:B0-----:R-:W-:-:S03]  /*1170*/  FMUL R16, R24, R16 ;  /* 0x0000001018107220 */ /* 0x001fc60000400000 */
[----:B------:R-:W0:Y:S01]  /*1180*/  LDSM.16.M88.4 R12, [R32+UR8+0x400] ;  /* 0x00040008200c783b */ /* 0x000e220008000200 */
[C---:B------:R-:W-:Y:S01]  /*1190*/  FMUL R17, R24.reuse, R17 ;  /* 0x0000001118117220 */ /* 0x040fe20000400000 */
[C---:B------:R-:W-:Y:S01]  /*11a0*/  FMUL R4, R24.reuse, R4 ;  /* 0x0000000418047220 */ /* 0x040fe20000400000 */
[C---:B------:R-:W-:Y:S01]  /*11b0*/  FMUL R5, R24.reuse, R5 ;  /* 0x0000000518057220 */ /* 0x040fe20000400000 */
[----:B------:R-:W-:Y:S01]  /*11c0*/  FFMA R34, R24, R34, R23 ;  /* 0x0000002218227223 */ /* 0x000fe20000000017 */
[----:B-1----:R-:W-:Y:S01]  /*11d0*/  FADD R21, R25, R22 ;  /* 0x0000001619157221 */ /* 0x002fe20000000000 */
[----:B------:R-:W-:Y:S01]  /*11e0*/  FADD R22, -R20, R39 ;  /* 0x0000002714167221 */ /* 0x000fe20000000100 */
[----:B------:R-:W-:-:S03]  /*11f0*/  MOV R39, R20 ;  /* 0x0000001400277202 */ /* 0x000fc60000000f00 */
[----:B------:R-:W-:-:S06]  /*1200*/  FMUL R22, R22, 1.4426950216293334961 ;  /* 0x3fb8aa3b16167820 */ /* 0x000fcc0000400000 */
[----:B------:R-:W1:Y:S02]  /*1210*/  MUFU.EX2 R22, R22 ;  /* 0x0000001600167308 */ /* 0x000e640000000800 */
[C---:B-1----:R-:W-:Y:S01]  /*1220*/  FMUL R18, R22.reuse, R18 ;  /* 0x0000001216127220 */ /* 0x042fe20000400000 */
[C---:B------:R-:W-:Y:S01]  /*1230*/  FMUL R19, R22.reuse, R19 ;  /* 0x0000001316137220 */ /* 0x040fe20000400000 */
[C---:B------:R-:W-:Y:S01]  /*1240*/  FMUL R6, R22.reuse, R6 ;  /* 0x0000000616067220 */ /* 0x040fe20000400000 */
[C---:B------:R-:W-:Y:S01]  /*1250*/  FMUL R7, R22.reuse, R7 ;  /* 0x0000000716077220 */ /* 0x040fe20000400000 */
[----:B------:R-:W-:-:S04]  /*1260*/  FFMA R0, R22, R0, R21 ;  /* 0x0000000016007223 */ /* 0x000fc80000000015 */
[----:B0-----:R-:W-:-:S15]  /*1270*/  HMMA.16816.F32 R16, R28, R12, R16 ;  /* 0x0000000c1c10723c */ /* 0x001fde0000001810 */
[----:B------:R-:W-:-:S09]  /*1280*/  NOP ;  /* 0x0000000000007918 */ /* 0x000fd20000000000 */
[----:B------:R-:W-:Y:S01]  /*1290*/  HMMA.16816.F32 R16, R8, R14, R16 ;  /* 0x0000000e0810723c */ /* 0x000fe20000001810 */
[----:B------:R-:W0:Y:S05]  /*12a0*/  LDSM.16.M88.4 R12, [R32+UR8+0x600] ;  /* 0x00060008200c783b */ /* 0x000e2a0008000200 */
[----:B0-----:R-:W-:-:S15]  /*12b0*/  HMMA.16816.F32 R4, R28, R12, R4 ;  /* 0x0000000c1c04723c */ /* 0x001fde0000001804 */
[----:B------:R-:W-:-:S09]  /*12c0*/  NOP ;  /* 0x0000000000007918 */ /* 0x000fd20000000000 */
[----:B------:R-:W-:Y:S01]  /*12d0*/  HMMA.16816.F32 R4, R8, R14, R4 ;  /* 0x0000000e0804723c */ /* 0x000fe20000001804 */
[----:B------:R-:W-:-:S08]  /*12e0*/  NOP ;  /* 0x0000000000007918 */ /* 0x000fd00000000000 */
[----:B------:R-:W-:-:S15]  /*12f0*/  @!P0 BRA `(.L_x_1) ;  /* 0xfffffff400388947 */ /* 0x000fde000383ffff */
.L_x_0:
[----:B------:R-:W0:Y:S01]  /*1300*/  S2R R2, SR_TID.X ;  /* 0x0000000000027919 */ /* 0x000e220000002100 */
[C---:B------:R-:W-:Y:S01]  /*1310*/  FSETP.GT.AND P1, PT, |R34|.reuse, 8.50705917302346158658e+37, PT ;  /* 0x7e8000002200780b */ /* 0x040fe20003f24200 */
[----:B------:R-:W-:Y:S01]  /*1320*/  IMAD.MOV.U32 R10, RZ, RZ, R4 ;  /* 0x000000ffff0a7224 */ /* 0x000fe200078e0004 */
[----:B------:R-:W-:Y:S01]  /*1330*/  MOV R25, R0 ;  /* 0x0000000000197202 */ /* 0x000fe20000000f00 */
[C---:B------:R-:W-:Y:S01]  /*1340*/  FMUL R4, R34.reuse, 8388608 ;  /* 0x4b00000022047820 */ /* 0x040fe20000400000 */
[C---:B------:R-:W-:Y:S01]  /*1350*/  FSETP.GEU.AND P5, PT, |R34|.reuse, 1.175494350822287508e-38, PT ;  /* 0x008000002200780b */ /* 0x040fe20003fae200 */
[----:B------:R-:W-:Y:S01]  /*1360*/  IMAD.MOV.U32 R12, RZ, RZ, R7 ;  /* 0x000000ffff0c7224 */ /* 0x000fe200078e0007 */
[----:B------:R-:W-:Y:S01]  /*1370*/  FSETP.GEU.AND P2, PT, R34, 1.175494350822287508e-38, PT ;  /* 0x008000002200780b */ /* 0x000fe20003f4e000 */
[C---:B------:R-:W-:Y:S01]  /*1380*/  FMUL R0, R25.reuse, 8388608 ;  /* 0x4b00000019007820 */ /* 0x040fe20000400000 */
[----:B------:R-:W-:Y:S01]  /*1390*/  FSETP.GEU.AND P3, PT, R25, 1.175494350822287508e-38, PT ;  /* 0x008000001900780b */ /* 0x000fe20003f6e000 */
[----:B------:R-:W1:Y:S01]  /*13a0*/  S2UR UR5, SR_CgaCtaId ;  /* 0x00000000000579c3 */ /* 0x000e620000008800 */
[----:B------:R-:W-:-:S07]  /*13b0*/  FSEL R4, R4, R34, !P2 ;  /* 0x0000002204047208 */ /* 0x000fce0005000000 */
[----:B------:R-:W-:Y:S01]  /*13c0*/  BAR.SYNC.DEFER_BLOCKING 0x0 ;  /* 0x0000000000007b1d */ /* 0x000fe20000010000 */
[C---:B------:R-:W-:Y:S01]  /*13d0*/  FSETP.GT.AND P0, PT, |R25|.reuse, 8.50705917302346158658e+37, PT ;  /* 0x7e8000001900780b */ /* 0x040fe20003f04200 */
[----:B------:R-:W-:Y:S01]  /*13e0*/  @P1 FMUL R34, R34, 0.25 ;  /* 0x3e80000022221820 */ /* 0x000fe20000400000 */
[----:B------:R-:W-:Y:S01]  /*13f0*/  FSEL R0, R0, R25, !P3 ;  /* 0x0000001900007208 */ /* 0x000fe20005800000 */
[----:B------:R-:W-:Y:S01]  /*1400*/  @P1 FMUL R10, R10, 0.25 ;  /* 0x3e8000000a0a1820 */ /* 0x000fe20000400000 */
[----:B------:R-:W-:Y:S01]  /*1410*/  MOV R13, R5 ;  /* 0x00000005000d7202 */ /* 0x000fe20000000f00 */
[----:B------:R-:W-:Y:S01]  /*1420*/  @!P5 FMUL R34, R34, 16777216 ;  /* 0x4b8000002222d820 */ /* 0x000fe20000400000 */
[----:B------:R-:W-:Y:S01]  /*1430*/  IADD3 R5, R4, -0x3f3504f3, RZ ;  /* 0xc0cafb0d04057810 */ /* 0x000fe20007ffe0ff */
[----:B------:R-:W-:Y:S01]  /*1440*/  VIADD R7, R0, 0xc0cafb0d ;  /* 0xc0cafb0d00077836 */ /* 0x000fe20000000000 */
[----:B------:R-:W-:Y:S01]  /*1450*/  FSETP.GEU.AND P4, PT, |R25|, 1.175494350822287508e-38, PT ;  /* 0x008000001900780b */ /* 0x000fe20003f8e200 */
[----:B------:R-:W-:Y:S01]  /*1460*/  @!P5 FMUL R10, R10, 16777216 ;  /* 0x4b8000000a0ad820 */ /* 0x000fe20000400000 */
[----:B------:R-:W-:Y:S01]  /*1470*/  LOP3.LUT R9, R5, 0xff800000, RZ, 0xc0, !PT ;  /* 0xff80000005097812 */ /* 0x000fe200078ec0ff */
[----:B------:R-:W-:Y:S01]  /*1480*/  @P1 FMUL R17, R17, 0.25 ;  /* 0x3e80000011111820 */ /* 0x000fe20000400000 */
[----:B------:R-:W-:Y:S01]  /*1490*/  LOP3.LUT R15, R7, 0xff800000, RZ, 0xc0, !PT ;  /* 0xff800000070f7812 */ /* 0x000fe200078ec0ff */
[----:B------:R-:W-:Y:S01]  /*14a0*/  @P0 FMUL R25, R25, 0.25 ;  /* 0x3e80000019190820 */ /* 0x000fe20000400000 */
[----:B------:R-:W-:Y:S01]  /*14b0*/  MOV R11, R6 ;  /* 0x00000006000b7202 */ /* 0x000fe20000000f00 */
[----:B------:R-:W-:Y:S01]  /*14c0*/  @P1 FMUL R13, R13, 0.25 ;  /* 0x3e8000000d0d1820 */ /* 0x000fe20000400000 */
[----:B------:R-:W-:Y:S01]  /*14d0*/  FSEL R6, RZ, -23, P2 ;  /* 0xc1b80000ff067808 */ /* 0x000fe20001000000 */
[----:B------:R-:W-:Y:S01]  /*14e0*/  @P1 FMUL R16, R16, 0.25 ;  /* 0x3e80000010101820 */ /* 0x000fe20000400000 */
[----:B------:R-:W-:Y:S01]  /*14f0*/  I2FP.F32.S32 R7, R9 ;  /* 0x0000000900077245 */ /* 0x000fe20000201400 */
[----:B------:R-:W-:Y:S01]  /*1500*/  @P0 FMUL R12, R12, 0.25 ;  /* 0x3e8000000c0c0820 */ /* 0x000fe20000400000 */
[C---:B0-----:R-:W-:Y:S01]  /*1510*/  SHF.L.U32 R22, R2.reuse, 0x5, RZ ;  /* 0x0000000502167819 */ /* 0x041fe200000006ff */
[----:B------:R-:W-:Y:S01]  /*1520*/  @!P4 FMUL R25, R25, 16777216 ;  /* 0x4b8000001919c820 */ /* 0x000fe20000400000 */
[----:B------:R-:W-:Y:S01]  /*1530*/  SHF.L.U32 R3, R2, 0x2, RZ ;  /* 0x0000000202037819 */ /* 0x000fe200000006ff */
[----:B------:R-:W-:Y:S01]  /*1540*/  FFMA.FTZ R6, R7, 1.1920928955078125e-07, R6 ;  /* 0x3400000007067823 */ /* 0x000fe20000010006 */
[C---:B------:R-:W-:Y:S01]  /*1550*/  LOP3.LUT R23, R22.reuse, 0x60, RZ, 0xc0, !PT ;  /* 0x0000006016177812 */ /* 0x040fe200078ec0ff */
[----:B------:R-:W-:Y:S01]  /*1560*/  @P0 FMUL R11, R11, 0.25 ;  /* 0x3e8000000b0b0820 */ /* 0x000fe20000400000 */
[----:B------:R-:W-:Y:S01]  /*1570*/  LOP3.LUT R22, R22, 0x300, RZ, 0xc0, !PT ;  /* 0x0000030016167812 */ /* 0x000fe200078ec0ff */
[----:B------:R-:W-:Y:S01]  /*1580*/  @P0 FMUL R19, R19, 0.25 ;  /* 0x3e80000013130820 */ /* 0x000fe20000400000 */
[----:B------:R-:W-:Y:S01]  /*1590*/  FSEL R14, RZ, -23, P3 ;  /* 0xc1b80000ff0e7808 */ /* 0x000fe20001800000 */
[----:B------:R-:W-:Y:S01]  /*15a0*/  @P0 FMUL R18, R18, 0.25 ;  /* 0x3e80000012120820 */ /* 0x000fe20000400000 */
[----:B------:R-:W-:Y:S01]  /*15b0*/  LOP3.LUT R5, R22, 0xfc, R3, 0xf8, !PT ;  /* 0x000000fc16057812 */ /* 0x000fe200078ef803 */
[----:B------:R-:W-:Y:S01]  /*15c0*/  @!P5 FMUL R17, R17, 16777216 ;  /* 0x4b8000001111d820 */ /* 0x000fe20000400000 */
[----:B------:R-:W0:Y:S01]  /*15d0*/  MUFU.RCP R22, R34 ;  /* 0x0000002200167308 */ /* 0x000e220000001000 */
[----:B------:R-:W-:Y:S01]  /*15e0*/  I2FP.F32.S32 R21, R15 ;  /* 0x0000000f00157245 */ /* 0x000fe20000201400 */
[----:B------:R-:W-:Y:S01]  /*15f0*/  @!P5 FMUL R13, R13, 16777216 ;  /* 0x4b8000000d0dd820 */ /* 0x000fe20000400000 */
[----:B------:R-:W-:Y:S01]  /*1600*/  LOP3.LUT R24, R2, 0xc0, RZ, 0xc0, !PT ;  /* 0x000000c002187812 */ /* 0x000fe200078ec0ff */
[----:B------:R-:W-:Y:S01]  /*1610*/  @!P5 FMUL R16, R16, 16777216 ;  /* 0x4b8000001010d820 */ /* 0x000fe20000400000 */
[----:B------:R-:W-:Y:S01]  /*1620*/  IADD3 R9, R4, -R9, RZ ;  /* 0x8000000904097210 */ /* 0x000fe20007ffe0ff */
[----:B------:R-:W-:Y:S01]  /*1630*/  FFMA.FTZ R7, R21, 1.1920928955078125e-07, R14 ;  /* 0x3400000015077823 */ /* 0x000fe2000001000e */
[----:B------:R-:W-:Y:S01]  /*1640*/  SHF.R.U32.HI R24, RZ, 0x1, R24 ;  /* 0x00000001ff187819 */ /* 0x000fe20000011618 */
[----:B------:R-:W2:Y:S01]  /*1650*/  MUFU.RCP R21, R25 ;  /* 0x0000001900157308 */ /* 0x000ea20000001000 */
[----:B------:R-:W-:Y:S01]  /*1660*/  MOV R27, 0x3dc6b27f ;  /* 0x3dc6b27f001b7802 */ /* 0x000fe20000000f00 */
[----:B------:R-:W-:Y:S01]  /*1670*/  FADD R9, R9, -1 ;  /* 0xbf80000009097421 */ /* 0x000fe20000000000 */
[----:B------:R-:W-:Y:S01]  /*1680*/  LOP3.LUT R5, R5, R24, RZ, 0x3c, !PT ;  /* 0x0000001805057212 */ /* 0x000fe200078e3cff */
[----:B------:R-:W-:Y:S01]  /*1690*/  @!P4 FMUL R12, R12, 16777216 ;  /* 0x4b8000000c0cc820 */ /* 0x000fe20000400000 */
[--C-:B------:R-:W-:Y:S01]  /*16a0*/  SHF.R.S32.HI R8, RZ, 0x5, R2.reuse ;  /* 0x00000005ff087819 */ /* 0x100fe20000011402 */
[----:B------:R-:W-:Y:S01]  /*16b0*/  @!P4 FMUL R11, R11, 16777216 ;  /* 0x4b8000000b0bc820 */ /* 0x000fe20000400000 */
[----:B------:R-:W-:Y:S01]  /*16c0*/  IADD3 R15, R0, -R15, RZ ;  /* 0x8000000f000f7210 */ /* 0x000fe20007ffe0ff */
[----:B------:R-:W-:Y:S01]  /*16d0*/  @!P4 FMUL R19, R19, 16777216 ;  /* 0x4b8000001313c820 */ /* 0x000fe20000400000 */
[----:B0-----:R-:W-:Y:S01]  /*16e0*/  FMUL R24, R22, R10 ;  /* 0x0000000a16187220 */ /* 0x001fe20000400000 */
[----:B------:R-:W-:Y:S01]  /*16f0*/  FFMA.FTZ R10, R9, R27, -0.16845393180847167969 ;  /* 0xbe2c7f30090a7423 */ /* 0x000fe2000001001b */
[----:B------:R-:W-:Y:S01]  /*1700*/  SGXT R8, R8, 0x1 ;  /* 0x000000010808781a */ /* 0x000fe20000000200 */
[----:B------:R-:W-:Y:S01]  /*1710*/  @!P4 FMUL R18, R18, 16777216 ;  /* 0x4b8000001212c820 */ /* 0x000fe20000400000 */
[----:B------:R-:W-:Y:S01]  /*1720*/  LOP3.LUT R23, R23, 0x1c, R2, 0xf8, !PT ;  /* 0x0000001c17177812 */ /* 0x000fe200078ef802 */
[----:B------:R-:W-:Y:S01]  /*1730*/  FFMA.FTZ R10, R9, R10, 0.1716887056827545166 ;  /* 0x3e2fcf2a090a7423 */ /* 0x000fe2000001000a */
[C---:B------:R-:W-:Y:S01]  /*1740*/  FMUL R26, R22.reuse, R17 ;  /* 0x00000011161a7220 */ /* 0x040fe20000400000 */
[----:B------:R-:W-:Y:S01]  /*1750*/  UMOV UR4, 0x400 ;  /* 0x0000040000047882 */ /* 0x000fe20000000000 */
[----:B------:R-:W-:Y:S01]  /*1760*/  LOP3.LUT R8, R23, 0x240, R8, 0x78, !PT ;  /* 0x0000024017087812 */ /* 0x000fe200078e7808 */
[----:B------:R-:W-:Y:S01]  /*1770*/  FFMA.FTZ R14, R9, R10, -0.17900948226451873779 ;  /* 0xbe374e43090e7423 */ /* 0x000fe2000001000a */
[----:B------:R-:W-:Y:S01]  /*1780*/  FADD R10, R15, -1 ;  /* 0xbf8000000f0a7421 */ /* 0x000fe20000000000 */
[C---:B------:R-:W-:Y:S01]  /*1790*/  FMUL R23, R22.reuse, R13 ;  /* 0x0000000d16177220 */ /* 0x040fe20000400000 */
[----:B------:R-:W-:Y:S01]  /*17a0*/  FMUL R17, R22, R16 ;  /* 0x0000001016117220 */ /* 0x000fe20000400000 */
[C---:B--2---:R-:W-:Y:S01]  /*17b0*/  FMUL R12, R21.reuse, R12 ;  /* 0x0000000c150c7220 */ /* 0x044fe20000400000 */
[C---:B------:R-:W-:Y:S01]  /*17c0*/  FMUL R11, R21.reuse, R11 ;  /* 0x0000000b150b7220 */ /* 0x040fe20000400000 */
[C---:B------:R-:W-:Y:S01]  /*17d0*/  FMUL R19, R21.reuse, R19 ;  /* 0x0000001315137220 */ /* 0x040fe20000400000 */
[----:B------:R-:W-:Y:S01]  /*17e0*/  FMUL R18, R21, R18 ;  /* 0x0000001215127220 */ /* 0x000fe20000400000 */
[----:B-1----:R-:W-:Y:S01]  /*17f0*/  ULEA UR6, UR5, UR4, 0x18 ;  /* 0x0000000405067291 */ /* 0x002fe2000f8ec03f */
[----:B------:R-:W-:Y:S01]  /*1800*/  FFMA.FTZ R13, R10, R27, -0.16845393180847167969 ;  /* 0xbe2c7f300a0d7423 */ /* 0x000fe2000001001b */
[----:B------:R-:W-:Y:S01]  /*1810*/  F2FP.F16.F32.PACK_AB R17, R24, R17 ;  /* 0x000000111811723e */ /* 0x000fe200000000ff */
[----:B------:R-:W-:Y:S01]  /*1820*/  FFMA.FTZ R14, R9, R14, 0.20512372255325317383 ;  /* 0x3e520bf4090e7423 */ /* 0x000fe2000001000e */
[----:B------:R-:W-:Y:S01]  /*1830*/  F2FP.F16.F32.PACK_AB R23, R23, R26 ;  /* 0x0000001a1717723e */ /* 0x000fe200000000ff */
[----:B------:R-:W-:Y:S01]  /*1840*/  FFMA.FTZ R13, R10, R13, 0.1716887056827545166 ;  /* 0x3e2fcf2a0a0d7423 */ /* 0x000fe2000001000d */
[----:B------:R-:W-:Y:S01]  /*1850*/  F2FP.F16.F32.PACK_AB R18, R11, R18 ;  /* 0x000000120b12723e */ /* 0x000fe200000000ff */
[C---:B------:R-:W-:Y:S01]  /*1860*/  FFMA.FTZ R14, R9.reuse, R14, -0.24046532809734344482 ;  /* 0xbe763c8b090e7423 */ /* 0x040fe2000001000e */
[----:B------:R-:W-:Y:S01]  /*1870*/  F2FP.F16.F32.PACK_AB R19, R12, R19 ;  /* 0x000000130c13723e */ /* 0x000fe200000000ff */
[----:B------:R-:W-:Y:S01]  /*1880*/  STS [R8+UR6], R17 ;  /* 0x0000001108007988 */ /* 0x000fe20008000806 */
[----:B------:R-:W-:Y:S01]  /*1890*/  LOP3.LUT R15, R8, 0x20, RZ, 0x3c, !PT ;  /* 0x00000020080f7812 */ /* 0x000fe200078e3cff */
[C---:B------:R-:W-:Y:S01]  /*18a0*/  FFMA.FTZ R13, R10.reuse, R13, -0.17900948226451873779 ;  /* 0xbe374e430a0d7423 */ /* 0x040fe2000001000d */
[C---:B------:R-:W-:Y:S01]  /*18b0*/  FFMA.FTZ R14, R9.reuse, R14, 0.28857114911079406738 ;  /* 0x3e93bf99090e7423 */ /* 0x040fe2000001000e */
[----:B------:R-:W-:Y:S01]  /*18c0*/  STS [R8+UR6+0x80], R23 ;  /* 0x0000801708007988 */ /* 0x000fe20008000806 */
[----:B------:R-:W0:Y:S01]  /*18d0*/  LDC R22, c[0x0][0x278] ;  /* 0x00009e00ff167b82 */ /* 0x000e220000000800 */
[----:B------:R-:W-:Y:S01]  /*18e0*/  FFMA.FTZ R13, R10, R13, 0.20512372255325317383 ;  /* 0x3e520bf40a0d7423 */ /* 0x000fe2000001000d */
[C---:B------:R-:W-:Y:S01]  /*18f0*/  FFMA.FTZ R14, R9.reuse, R14, -0.36067417263984680176 ;  /* 0xbeb8aa49090e7423 */ /* 0x040fe2000001000e */
[----:B------:R-:W-:Y:S01]  /*1900*/  STS [R15+UR6+0x100], R18 ;  /* 0x000100120f007988 */ /* 0x000fe20008000806 */
[----:B------:R-:W-:Y:S01]  /*1910*/  ISETP.GE.U32.AND P2, PT, R4, 0x7f800000, PT ;  /* 0x7f8000000400780c */ /* 0x000fe20003f46070 */
[C---:B------:R-:W-:Y:S01]  /*1920*/  FFMA.FTZ R13, R10.reuse, R13, -0.24046532809734344482 ;  /* 0xbe763c8b0a0d7423 */ /* 0x040fe2000001000d */
[C---:B------:R-:W-:Y:S01]  /*1930*/  FFMA.FTZ R14, R9.reuse, R14, 0.48089820146560668945 ;  /* 0x3ef6384a090e7423 */ /* 0x040fe2000001000e */
[----:B------:R1:W-:Y:S01]  /*1940*/  STS [R15+UR6+0x180], R19 ;  /* 0x000180130f007988 */ /* 0x0003e20008000806 */
[----:B------:R-:W-:Y:S01]  /*1950*/  ULDC.64 UR4, c[0x0][0x270] ;  /* 0x00009c0000047ab9 */ /* 0x000fe20000000a00 */
[C---:B------:R-:W-:Y:S01]  /*1960*/  FFMA.FTZ R13, R10.reuse, R13, 0.28857114911079406738 ;  /* 0x3e93bf990a0d7423 */ /* 0x040fe2000001000d */
[C---:B------:R-:W-:Y:S01]  /*1970*/  FFMA.FTZ R14, R9.reuse, R14, -0.72134751081466674805 ;  /* 0xbf38aa3b090e7423 */ /* 0x040fe2000001000e */
[----:B------:R-:W-:Y:S01]  /*1980*/  BAR.SYNC.DEFER_BLOCKING 0x0 ;  /* 0x0000000000007b1d */ /* 0x000fe20000010000 */
[----:B------:R-:W-:Y:S01]  /*1990*/  SHF.R.U32.HI R16, RZ, 0x1, R2 ;  /* 0x00000001ff107819 */ /* 0x000fe20000011602 */
[----:B------:R-:W-:Y:S01]  /*19a0*/  FFMA.FTZ R13, R10, R13, -0.36067417263984680176 ;  /* 0xbeb8aa490a0d7423 */ /* 0x000fe2000001000d */
[C---:B------:R-:W-:Y:S01]  /*19b0*/  FMUL R14, R9.reuse, R14 ;  /* 0x0000000e090e7220 */ /* 0x040fe20000400000 */
[----:B------:R-:W-:Y:S01]  /*19c0*/  UIMAD UR4, UR9, UR4, URZ ;  /* 0x00000004090472a4 */ /* 0x000fe2000f8e023f */
[----:B------:R-:W-:Y:S01]  /*19d0*/  ISETP.GE.U32.AND P0, PT, R0, 0x7f800000, PT ;  /* 0x7f8000000000780c */ /* 0x000fe20003f06070 */
[----:B------:R-:W-:Y:S01]  /*19e0*/  FFMA.FTZ R11, R10, R13, 0.48089820146560668945 ;  /* 0x3ef6384a0a0b7423 */ /* 0x000fe2000001000d */
[C---:B------:R-:W-:Y:S01]  /*19f0*/  FMUL R14, R9.reuse, R14 ;  /* 0x0000000e090e7220 */ /* 0x040fe20000400000 */
[----:B------:R-:W2:Y:S01]  /*1a00*/  LDC.64 R12, c[0x0][0x228] ;  /* 0x00008a00ff0c7b82 */ /* 0x000ea20000000a00 */
[----:B-1----:R-:W-:Y:S01]  /*1a10*/  LOP3.LUT R15, R16, 0x4, RZ, 0xc0, !PT ;  /* 0x00000004100f7812 */ /* 0x002fe200078ec0ff */
[----:B------:R-:W-:Y:S01]  /*1a20*/  FFMA.FTZ R11, R10, R11, -0.72134751081466674805 ;  /* 0xbf38aa3b0a0b7423 */ /* 0x000fe2000001000b */
[----:B------:R-:W-:Y:S01]  /*1a30*/  FFMA.FTZ R9, R9, 1.4426950216293334961, R14 ;  /* 0x3fb8aa3b09097823 */ /* 0x000fe2000001000e */
[----:B------:R-:W-:Y:S01]  /*1a40*/  IMAD.SHL.U32 R14, R2, 0x8, RZ ;  /* 0x00000008020e7824 */ /* 0x000fe200078e00ff */
[----:B------:R-:W-:Y:S01]  /*1a50*/  USHF.L.U32 UR7, UR4, 0x1, URZ ;  /* 0x0000000104077899 */ /* 0x000fe2000800063f */
[----:B------:R-:W-:Y:S01]  /*1a60*/  FMUL R11, R10, R11 ;  /* 0x0000000b0a0b7220 */ /* 0x000fe20000400000 */
[----:B------:R-:W-:Y:S01]  /*1a70*/  FADD R9, R6, R9 ;  /* 0x0000000906097221 */ /* 0x000fe20000000000 */
[----:B------:R-:W-:-:S02]  /*1a80*/  SHF.R.U32.HI R6, RZ, 0x5, R2 ;  /* 0x00000005ff067819 */ /* 0x000fc40000011602 */
[----:B------:R-:W-:Y:S01]  /*1a90*/  FMUL R11, R10, R11 ;  /* 0x0000000b0a0b7220 */ /* 0x000fe20000400000 */
[----:B------:R-:W-:Y:S02]  /*1aa0*/  LOP3.LUT R14, R14, 0x38, RZ, 0xc0, !PT ;  /* 0x000000380e0e7812 */ /* 0x000fe400078ec0ff */
[----:B------:R-:W-:Y:S01]  /*1ab0*/  FSETP.NEU.AND P1, PT, R4, RZ, PT ;  /* 0x000000ff0400720b */ /* 0x000fe20003f2d000 */
[----:B------:R-:W-:Y:S01]  /*1ac0*/  FFMA.FTZ R10, R10, 1.4426950216293334961, R11 ;  /* 0x3fb8aa3b0a0a7823 */ /* 0x000fe2000001000b */
[----:B------:R-:W-:Y:S01]  /*1ad0*/  IMAD R11, R36, UR5, RZ ;  /* 0x00000005240b7c24 */ /* 0x000fe2000f8e02ff */
[----:B------:R1:W3:Y:S01]  /*1ae0*/  LDS R8, [R5+UR6] ;  /* 0x0000000605087984 */ /* 0x0002e20008000800 */
[----:B------:R-:W-:Y:S01]  /*1af0*/  IADD3 R15, R15, UR6, R14 ;  /* 0x000000060f0f7c10 */ /* 0x000fe2000fffe00e */
[----:B------:R-:W-:Y:S01]  /*1b00*/  FADD R14, R7, R10 ;  /* 0x0000000a070e7221 */ /* 0x000fe20000000000 */
[----:B------:R-:W-:Y:S01]  /*1b10*/  @P2 MOV R7, 0x7f800000 ;  /* 0x7f80000000072802 */ /* 0x000fe20000000f00 */
[----:B------:R-:W-:Y:S01]  /*1b20*/  UIMAD.WIDE UR4, UR4, 0x2, URZ ;  /* 0x00000002040478a5 */ /* 0x000fe2000f8e023f */
[----:B-1----:R-:W-:-:S03]  /*1b30*/  SHF.L.U32 R5, R11, 0x1, RZ ;  /* 0x000000010b057819 */ /* 0x002fc600000006ff */
[----:B------:R-:W-:Y:S01]  /*1b40*/  @P2 FFMA.FTZ R9, R4, R7, +INF ;  /* 0x7f80000004092423 */ /* 0x000fe20000010007 */
[----:B------:R-:W-:Y:S02]  /*1b50*/  FSETP.NEU.AND P2, PT, R0, RZ, PT ;  /* 0x000000ff0000720b */ /* 0x000fe40003f4d000 */
[----:B------:R-:W-:Y:S01]  /*1b60*/  ULDC UR4, c[0x0][0x27c] ;  /* 0x00009f0000047ab9 */ /* 0x000fe20000000800 */
[----:B--2---:R-:W-:Y:S01]  /*1b70*/  IADD3 R16, P3, P4, R5, UR7, R12 ;  /* 0x0000000705107c10 */ /* 0x004fe2000fc7e00c */
[----:B------:R-:W-:Y:S01]  /*1b80*/  UIMAD UR4, UR9, UR4, URZ ;  /* 0x00000004090472a4 */ /* 0x000fe2000f8e023f */
[----:B------:R-:W-:Y:S01]  /*1b90*/  SGXT.U32 R5, R6, 0x3 ;  /* 0x000000030605781a */ /* 0x000fe20000000000 */
[----:B------:R-:W-:Y:S01]  /*1ba0*/  IMAD.HI R6, R11, 0x2, RZ ;  /* 0x000000020b067827 */ /* 0x000fe200078e02ff */
[----:B------:R-:W-:Y:S01]  /*1bb0*/  @P0 MOV R11, 0x7f800000 ;  /* 0x7f800000000b0802 */ /* 0x000fe20000000f00 */
[----:B------:R-:W-:Y:S01]  /*1bc0*/  USHF.L.U32 UR7, UR4, 0x2, URZ ;  /* 0x0000000204077899 */ /* 0x000fe2000800063f */
[----:B------:R-:W-:Y:S01]  /*1bd0*/  LOP3.LUT R12, R3, 0x40, RZ, 0xc0, !PT ;  /* 0x00000040030c7812 */ /* 0x000fe200078ec0ff */
[----:B0-----:R-:W-:Y:S01]  /*1be0*/  IMAD R7, R5, R22, RZ ;  /* 0x0000001605077224 */ /* 0x001fe200078e02ff */
[----:B------:R-:W-:Y:S01]  /*1bf0*/  IADD3.X R18, R6, UR5, R13, P3, P4 ;  /* 0x0000000506127c10 */ /* 0x000fe20009fe840d */
[----:B------:R-:W-:Y:S01]  /*1c00*/  @P0 FFMA.FTZ R14, R0, R11, +INF ;  /* 0x7f800000000e0423 */ /* 0x000fe2000001000b */
[----:B------:R-:W-:Y:S01]  /*1c10*/  FSEL R0, R9, -INF , P1 ;  /* 0xff80000009007808 */ /* 0x000fe20000800000 */
[----:B------:R-:W-:Y:S01]  /*1c20*/  IMAD R3, R22, 0x8, R7 ;  /* 0x0000000816037824 */ /* 0x000fe200078e0207 */
[-C--:B------:R-:W-:Y:S01]  /*1c30*/  LEA R10, P3, R7, R16.reuse, 0x1 ;  /* 0x00000010070a7211 */ /* 0x080fe200078608ff */
[----:B------:R-:W0:Y:S01]  /*1c40*/  LDC.64 R4, c[0x0][0x230] ;  /* 0x00008c00ff047b82 */ /* 0x000e220000000a00 */
[----:B------:R-:W-:Y:S01]  /*1c50*/  IADD3 R15, R12, R15, RZ ;  /* 0x0000000f0c0f7210 */ /* 0x000fe20007ffe0ff */
[----:B------:R-:W-:Y:S01]  /*1c60*/  FFMA R12, R0, 0.69314718246459960938, R37 ;  /* 0x3f317218000c7823 */ /* 0x000fe20000000025 */
[----:B------:R-:W-:Y:S01]  /*1c70*/  LEA R6, P0, R3, R16, 0x1 ;  /* 0x0000001003067211 */ /* 0x000fe200078008ff */
[----:B------:R-:W-:Y:S01]  /*1c80*/  UIMAD.WIDE UR4, UR4, 0x4, URZ ;  /* 0x00000004040478a5 */ /* 0x000fe2000f8e023f */
[----:B------:R-:W-:-:S02]  /*1c90*/  LEA.HI.X.SX32 R11, R7, R18, 0x1, P3 ;  /* 0x00000012070b7211 */ /* 0x000fc400018f0eff */
[----:B------:R-:W-:Y:S02]  /*1ca0*/  LEA.HI.X.SX32 R7, R3, R18, 0x1, P0 ;  /* 0x0000001203077211 */ /* 0x000fe400000f0eff */
[----:B------:R-:W-:Y:S02]  /*1cb0*/  FSEL R3, R14, -INF , P2 ;  /* 0xff8000000e037808 */ /* 0x000fe40001000000 */
[C---:B------:R-:W-:Y:S02]  /*1cc0*/  SHF.L.U32 R0, R2.reuse, 0x1, RZ ;  /* 0x0000000102007819 */ /* 0x040fe400000006ff */
[----:B------:R-:W-:Y:S01]  /*1cd0*/  LOP3.LUT P0, RZ, R2, 0xe0, RZ, 0xc0, !PT ;  /* 0x000000e002ff7812 */ /* 0x000fe2000780c0ff */
[----:B------:R-:W-:Y:S01]  /*1ce0*/  FFMA R13, R3, 0.69314718246459960938, R20 ;  /* 0x3f317218030d7823 */ /* 0x000fe20000000014 */
[----:B---3--:R-:W-:Y:S01]  /*1cf0*/  PRMT R9, R8, 0x7632, R9 ;  /* 0x0000763208097816 */ /* 0x008fe20000000009 */
[----:B------:R1:W-:Y:S01]  /*1d00*/  STG.E.U16 desc[UR14][R10.64], R8 ;  /* 0x000000080a007986 */ /* 0x0003e2000c10150e */
[----:B------:R-:W-:-:S02]  /*1d10*/  LOP3.LUT R0, R0, 0x78, RZ, 0xc0, !PT ;  /* 0x0000007800007812 */ /* 0x000fc400078ec0ff */
[C---:B------:R-:W-:Y:S01]  /*1d20*/  SHF.L.U32 R3, R36.reuse, 0x2, RZ ;  /* 0x0000000224037819 */ /* 0x040fe200000006ff */
[----:B------:R1:W-:Y:S01]  /*1d30*/  STG.E.U16 desc[UR14][R6.64], R9 ;  /* 0x0000000906007986 */ /* 0x0003e2000c10150e */
[----:B------:R-:W-:Y:S01]  /*1d40*/  IMAD.HI R36, R36, 0x4, RZ ;  /* 0x0000000424247827 */ /* 0x000fe200078e02ff */
[----:B------:R-:W-:Y:S01]  /*1d50*/  BAR.SYNC.DEFER_BLOCKING 0x0 ;  /* 0x0000000000007b1d */ /* 0x000fe20000010000 */
[----:B0-----:R-:W-:-:S04]  /*1d60*/  IADD3 R4, P1, P2, R3, UR7, R4 ;  /* 0x0000000703047c10 */ /* 0x001fc8000fa3e004 */
[----:B------:R-:W-:Y:S01]  /*1d70*/  IADD3.X R5, R36, UR5, R5, P1, P2 ;  /* 0x0000000524057c10 */ /* 0x000fe20008fe4405 */
[----:B------:R1:W-:Y:S02]  /*1d80*/  STS.64 [R0+UR6], R12 ;  /* 0x0000000c00007988 */ /* 0x0003e40008000a06 */
[----:B------:R-:W-:Y:S06]  /*1d90*/  BAR.SYNC.DEFER_BLOCKING 0x0 ;  /* 0x0000000000007b1d */ /* 0x000fec0000010000 */
[----:B------:R-:W-:Y:S05]  /*1da0*/  @P0 EXIT ;  /* 0x000000000000094d */ /* 0x000fea0003800000 */
[----:B------:R-:W0:Y:S04]  /*1db0*/  LDS R15, [R15] ;  /* 0x000000000f0f7984 */ /* 0x000e280000000800 */
[----:B0-----:R-:W-:Y:S01]  /*1dc0*/  STG.E desc[UR14][R4.64], R15 ;  /* 0x0000000f04007986 */ /* 0x001fe2000c10190e */
[----:B------:R-:W-:Y:S05]  /*1dd0*/  EXIT ;  /* 0x000000000000794d */ /* 0x000fea0003800000 */
.L_x_2:
[----:B------:R-:W-:-:S00]  /*1de0*/  BRA `(.L_x_2) ;  /* 0xfffffffc00fc7947 */ /* 0x000fc0000383ffff */
[----:B------:R-:W-:-:S00]  /*1df0*/  NOP ;  /* 0x0000000000007918 */ /* 0x000fc00000000000 */
        /* <DEDUP_REMOVED lines=8> */
.L_x_3:


//--------------------- .nv.global.init           --------------------------
	.section	.nv.global.init,"aw",@progbits
.nv.global.init:
	.type		_$_str,@object
	.size		_$_str,(.L_0 - _$_str)
_$_str:
        /*0000*/ 	.byte	0x5f, 0x5f, 0x43, 0x55, 0x44, 0x41, 0x5f, 0x46, 0x54, 0x5a, 0x00
.L_0:


//--------------------- .nv.shared.attn_fwd       --------------------------
	.section	.nv.shared.attn_fwd,"aw",@nobits
	.sectionflags	@""
	.align	16
	.zero		1024


//--------------------- .nv.shared.reserved.0     --------------------------
	.section	.nv.shared.reserved.0,"aw",@nobits
	.weak		__nv_reservedSMEM_offset_0_alias
	.size		__nv_reservedSMEM_offset_0_alias, 0, 0
	.other		__nv_reservedSMEM_offset_0_alias,@"STO_CUDA_RESERVED_SHARED STV_DEFAULT"
__nv_reservedSMEM_offset_0_alias:
	.zero		0


//--------------------- .nv.constant0.attn_fwd    --------------------------
	.section	.nv.constant0.attn_fwd,"a",@progbits
	.sectionflags	@""
	.align	4
.nv.constant0.attn_fwd:
	.zero		664


//--------------------- SYMBOLS --------------------------

	.type		.nv.reservedSmem.offset0,@object
	.size		.nv.reservedSmem.offset0,0x4
